	.target	sm_100a

	.elftype	@"ET_EXEC"


//--------------------- .note.nv.tkinfo           --------------------------
	.section	.note.nv.tkinfo,"",@"SHT_NOTE"
	.sectionflags	@"SHF_NOTE_NV_TKINFO"
	.tkinfo
        /*0018*/ 	.word	0x00000002
        /*0030*/ 	.string	""
        /*0030*/ 	.string	"ptxas"
        /*0030*/ 	.string	"Cuda compilation tools, release 13.0, V13.0.88"
        /*0030*/ 	.string	"Build cuda_13.0.r13.0/compiler.36424714_0"
        /*0030*/ 	.string	"-arch sm_100a -m 64 "



//--------------------- .note.nv.cuinfo           --------------------------
	.section	.note.nv.cuinfo,"",@"SHT_NOTE"
	.sectionflags	@"SHF_NOTE_NV_CUINFO"
        /*0018*/ 	.short	0x0002
        /*001a*/ 	.short	0x0064
        /*001c*/ 	.short	0x0082
	.zero		2


//--------------------- .nv.info                  --------------------------
	.section	.nv.info,"",@"SHT_CUDA_INFO"
	.align	4


	//----- nvinfo : EIATTR_REGCOUNT
	.align		4
        /*0000*/ 	.byte	0x04, 0x2f
        /*0002*/ 	.short	(.L_12 - .L_11)
	.align		4
.L_11:
        /*0004*/ 	.word	index@(_ZN7cutlass13device_kernelIN5flash11enable_sm90INS1_16FlashAttnFwdSm90INS1_25CollectiveMainloopFwdSm90ILi2EN4cute5tupleIJNS5_1CILi1EEES8_S8_EEENS6_IJNS7_ILi128EEENS7_ILi160EEENS7_ILi192EEEEEELi128ENS_12float_e4m3_tEfNS_4arch4Sm90ELb1ELb0ELb1ELb1ELb1ELb1ELb0ELb1ELb1ELb1ELb1ELb0EEENS1_21CollectiveEpilogueFwdINS6_IJSA_SA_SB_EEES9_NS_10bfloat16_tESG_Li256ELb1ELb1ELb1ELb1EEENS1_36VarlenDynamicPersistentTileSchedulerILi128ELi160ELi256ELi128ELb1ELb1ELb1ELb1ELb1ELb1EEEEEEEEEvNT_6ParamsE)
        /*0008*/ 	.word	0x00000004


	//----- nvinfo : EIATTR_FRAME_SIZE
	.align		4
.L_12:
        /*000c*/ 	.byte	0x04, 0x11
        /*000e*/ 	.short	(.L_14 - .L_13)
	.align		4
.L_13:
        /*0010*/ 	.word	index@(_ZN7cutlass13device_kernelIN5flash11enable_sm90INS1_16FlashAttnFwdSm90INS1_25CollectiveMainloopFwdSm90ILi2EN4cute5tupleIJNS5_1CILi1EEES8_S8_EEENS6_IJNS7_ILi128EEENS7_ILi160EEENS7_ILi192EEEEEELi128ENS_12float_e4m3_tEfNS_4arch4Sm90ELb1ELb0ELb1ELb1ELb1ELb1ELb0ELb1ELb1ELb1ELb1ELb0EEENS1_21CollectiveEpilogueFwdINS6_IJSA_SA_SB_EEES9_NS_10bfloat16_tESG_Li256ELb1ELb1ELb1ELb1EEENS1_36VarlenDynamicPersistentTileSchedulerILi128ELi160ELi256ELi128ELb1ELb1ELb1ELb1ELb1ELb1EEEEEEEEEvNT_6ParamsE)
        /*0014*/ 	.word	0x00000000


	//----- nvinfo : EIATTR_REGCOUNT
	.align		4
.L_14:
        /*0018*/ 	.byte	0x04, 0x2f
        /*001a*/ 	.short	(.L_16 - .L_15)
	.align		4
.L_15:
        /*001c*/ 	.word	index@(_ZN7cutlass13device_kernelIN5flash11enable_sm90INS1_16FlashAttnFwdSm90INS1_25CollectiveMainloopFwdSm90ILi2EN4cute5tupleIJNS5_1CILi1EEES8_S8_EEENS6_IJNS7_ILi128EEENS7_ILi160EEENS7_ILi192EEEEEELi128ENS_12float_e4m3_tEfNS_4arch4Sm90ELb1ELb0ELb1ELb1ELb1ELb0ELb0ELb1ELb1ELb1ELb1ELb0EEENS1_21CollectiveEpilogueFwdINS6_IJSA_SA_SB_EEES9_NS_10bfloat16_tESG_Li256ELb1ELb1ELb1ELb1EEENS1_36VarlenDynamicPersistentTileSchedulerILi128ELi160ELi256ELi128ELb1ELb1ELb1ELb1ELb1ELb1EEEEEEEEEvNT_6ParamsE)
        /*0020*/ 	.word	0x00000004


	//----- nvinfo : EIATTR_FRAME_SIZE
	.align		4
.L_16:
        /*0024*/ 	.byte	0x04, 0x11
        /*0026*/ 	.short	(.L_18 - .L_17)
	.align		4
.L_17:
        /*0028*/ 	.word	index@(_ZN7cutlass13device_kernelIN5flash11enable_sm90INS1_16FlashAttnFwdSm90INS1_25CollectiveMainloopFwdSm90ILi2EN4cute5tupleIJNS5_1CILi1EEES8_S8_EEENS6_IJNS7_ILi128EEENS7_ILi160EEENS7_ILi192EEEEEELi128ENS_12float_e4m3_tEfNS_4arch4Sm90ELb1ELb0ELb1ELb1ELb1ELb0ELb0ELb1ELb1ELb1ELb1ELb0EEENS1_21CollectiveEpilogueFwdINS6_IJSA_SA_SB_EEES9_NS_10bfloat16_tESG_Li256ELb1ELb1ELb1ELb1EEENS1_36VarlenDynamicPersistentTileSchedulerILi128ELi160ELi256ELi128ELb1ELb1ELb1ELb1ELb1ELb1EEEEEEEEEvNT_6ParamsE)
        /*002c*/ 	.word	0x00000000


	//----- nvinfo : EIATTR_REGCOUNT
	.align		4
.L_18:
        /*0030*/ 	.byte	0x04, 0x2f
        /*0032*/ 	.short	(.L_20 - .L_19)
	.align		4
.L_19:
        /*0034*/ 	.word	index@(_ZN7cutlass13device_kernelIN5flash11enable_sm90INS1_16FlashAttnFwdSm90INS1_25CollectiveMainloopFwdSm90ILi2EN4cute5tupleIJNS5_1CILi1EEES8_S8_EEENS6_IJNS7_ILi128EEENS7_ILi160EEENS7_ILi192EEEEEELi128ENS_12float_e4m3_tEfNS_4arch4Sm90ELb1ELb0ELb1ELb0ELb1ELb0ELb0ELb1ELb1ELb1ELb1ELb0EEENS1_21CollectiveEpilogueFwdINS6_IJSA_SA_SB_EEES9_NS_10bfloat16_tESG_Li256ELb0ELb1ELb1ELb1EEENS1_19SingleTileSchedulerILb0ELb1ELb1ELi128EEEEEEEEEvNT_6ParamsE)
        /*0038*/ 	.word	0x00000004


	//----- nvinfo : EIATTR_FRAME_SIZE
	.align		4
.L_20:
        /*003c*/ 	.byte	0x04, 0x11
        /*003e*/ 	.short	(.L_22 - .L_21)
	.align		4
.L_21:
        /*0040*/ 	.word	index@(_ZN7cutlass13device_kernelIN5flash11enable_sm90INS1_16FlashAttnFwdSm90INS1_25CollectiveMainloopFwdSm90ILi2EN4cute5tupleIJNS5_1CILi1EEES8_S8_EEENS6_IJNS7_ILi128EEENS7_ILi160EEENS7_ILi192EEEEEELi128ENS_12float_e4m3_tEfNS_4arch4Sm90ELb1ELb0ELb1ELb0ELb1ELb0ELb0ELb1ELb1ELb1ELb1ELb0EEENS1_21CollectiveEpilogueFwdINS6_IJSA_SA_SB_EEES9_NS_10bfloat16_tESG_Li256ELb0ELb1ELb1ELb1EEENS1_19SingleTileSchedulerILb0ELb1ELb1ELi128EEEEEEEEEvNT_6ParamsE)
        /*0044*/ 	.word	0x00000000


	//----- nvinfo : EIATTR_REGCOUNT
	.align		4
.L_22:
        /*0048*/ 	.byte	0x04, 0x2f
        /*004a*/ 	.short	(.L_24 - .L_23)
	.align		4
.L_23:
        /*004c*/ 	.word	index@(_ZN7cutlass13device_kernelIN5flash11enable_sm90INS1_16FlashAttnFwdSm90INS1_25CollectiveMainloopFwdSm90ILi2EN4cute5tupleIJNS5_1CILi1EEES8_S8_EEENS6_IJNS7_ILi128EEESA_NS7_ILi192EEEEEELi128ENS_12float_e4m3_tEfNS_4arch4Sm90ELb0ELb1ELb1ELb1ELb1ELb1ELb0ELb1ELb1ELb1ELb1ELb0EEENS1_21CollectiveEpilogueFwdINS6_IJSA_SA_SA_EEES9_NS_10bfloat16_tESF_Li256ELb1ELb1ELb1ELb1EEENS1_36VarlenDynamicPersistentTileSchedulerILi128ELi128ELi256ELi128ELb1ELb1ELb1ELb1ELb0ELb1EEEEEEEEEvNT_6ParamsE)
        /*0050*/ 	.word	0x00000004


	//----- nvinfo : EIATTR_FRAME_SIZE
	.align		4
.L_24:
        /*0054*/ 	.byte	0x04, 0x11
        /*0056*/ 	.short	(.L_26 - .L_25)
	.align		4
.L_25:
        /*0058*/ 	.word	index@(_ZN7cutlass13device_kernelIN5flash11enable_sm90INS1_16FlashAttnFwdSm90INS1_25CollectiveMainloopFwdSm90ILi2EN4cute5tupleIJNS5_1CILi1EEES8_S8_EEENS6_IJNS7_ILi128EEESA_NS7_ILi192EEEEEELi128ENS_12float_e4m3_tEfNS_4arch4Sm90ELb0ELb1ELb1ELb1ELb1ELb1ELb0ELb1ELb1ELb1ELb1ELb0EEENS1_21CollectiveEpilogueFwdINS6_IJSA_SA_SA_EEES9_NS_10bfloat16_tESF_Li256ELb1ELb1ELb1ELb1EEENS1_36VarlenDynamicPersistentTileSchedulerILi128ELi128ELi256ELi128ELb1ELb1ELb1ELb1ELb0ELb1EEEEEEEEEvNT_6ParamsE)
        /*005c*/ 	.word	0x00000000


	//----- nvinfo : EIATTR_REGCOUNT
	.align		4
.L_26:
        /*0060*/ 	.byte	0x04, 0x2f
        /*0062*/ 	.short	(.L_28 - .L_27)
	.align		4
.L_27:
        /*0064*/ 	.word	index@(_ZN7cutlass13device_kernelIN5flash11enable_sm90INS1_16FlashAttnFwdSm90INS1_25CollectiveMainloopFwdSm90ILi2EN4cute5tupleIJNS5_1CILi1EEES8_S8_EEENS6_IJNS7_ILi128EEESA_NS7_ILi192EEEEEELi128ENS_12float_e4m3_tEfNS_4arch4Sm90ELb0ELb1ELb1ELb1ELb1ELb0ELb0ELb1ELb1ELb1ELb1ELb0EEENS1_21CollectiveEpilogueFwdINS6_IJSA_SA_SA_EEES9_NS_10bfloat16_tESF_Li256ELb1ELb1ELb1ELb1EEENS1_36VarlenDynamicPersistentTileSchedulerILi128ELi128ELi256ELi128ELb1ELb1ELb1ELb1ELb0ELb1EEEEEEEEEvNT_6ParamsE)
        /*0068*/ 	.word	0x00000004


	//----- nvinfo : EIATTR_FRAME_SIZE
	.align		4
.L_28:
        /*006c*/ 	.byte	0x04, 0x11
        /*006e*/ 	.short	(.L_30 - .L_29)
	.align		4
.L_29:
        /*0070*/ 	.word	index@(_ZN7cutlass13device_kernelIN5flash11enable_sm90INS1_16FlashAttnFwdSm90INS1_25CollectiveMainloopFwdSm90ILi2EN4cute5tupleIJNS5_1CILi1EEES8_S8_EEENS6_IJNS7_ILi128EEESA_NS7_ILi192EEEEEELi128ENS_12float_e4m3_tEfNS_4arch4Sm90ELb0ELb1ELb1ELb1ELb1ELb0ELb0ELb1ELb1ELb1ELb1ELb0EEENS1_21CollectiveEpilogueFwdINS6_IJSA_SA_SA_EEES9_NS_10bfloat16_tESF_Li256ELb1ELb1ELb1ELb1EEENS1_36VarlenDynamicPersistentTileSchedulerILi128ELi128ELi256ELi128ELb1ELb1ELb1ELb1ELb0ELb1EEEEEEEEEvNT_6ParamsE)
        /*0074*/ 	.word	0x00000000


	//----- nvinfo : EIATTR_REGCOUNT
	.align		4
.L_30:
        /*0078*/ 	.byte	0x04, 0x2f
        /*007a*/ 	.short	(.L_32 - .L_31)
	.align		4
.L_31:
        /*007c*/ 	.word	index@(_ZN7cutlass13device_kernelIN5flash11enable_sm90INS1_16FlashAttnFwdSm90INS1_25CollectiveMainloopFwdSm90ILi2EN4cute5tupleIJNS5_1CILi1EEES8_S8_EEENS6_IJNS7_ILi128EEESA_NS7_ILi192EEEEEELi128ENS_12float_e4m3_tEfNS_4arch4Sm90ELb0ELb1ELb1ELb0ELb1ELb0ELb0ELb1ELb1ELb1ELb1ELb0EEENS1_21CollectiveEpilogueFwdINS6_IJSA_SA_SA_EEES9_NS_10bfloat16_tESF_Li256ELb0ELb1ELb1ELb1EEENS1_19SingleTileSchedulerILb0ELb1ELb1ELi128EEEEEEEEEvNT_6ParamsE)
        /*0080*/ 	.word	0x00000004


	//----- nvinfo : EIATTR_FRAME_SIZE
	.align		4
.L_32:
        /*0084*/ 	.byte	0x04, 0x11
        /*0086*/ 	.short	(.L_34 - .L_33)
	.align		4
.L_33:
        /*0088*/ 	.word	index@(_ZN7cutlass13device_kernelIN5flash11enable_sm90INS1_16FlashAttnFwdSm90INS1_25CollectiveMainloopFwdSm90ILi2EN4cute5tupleIJNS5_1CILi1EEES8_S8_EEENS6_IJNS7_ILi128EEESA_NS7_ILi192EEEEEELi128ENS_12float_e4m3_tEfNS_4arch4Sm90ELb0ELb1ELb1ELb0ELb1ELb0ELb0ELb1ELb1ELb1ELb1ELb0EEENS1_21CollectiveEpilogueFwdINS6_IJSA_SA_SA_EEES9_NS_10bfloat16_tESF_Li256ELb0ELb1ELb1ELb1EEENS1_19SingleTileSchedulerILb0ELb1ELb1ELi128EEEEEEEEEvNT_6ParamsE)
        /*008c*/ 	.word	0x00000000


	//----- nvinfo : EIATTR_REGCOUNT
	.align		4
.L_34:
        /*0090*/ 	.byte	0x04, 0x2f
        /*0092*/ 	.short	(.L_36 - .L_35)
	.align		4
.L_35:
        /*0094*/ 	.word	index@(_ZN7cutlass13device_kernelIN5flash11enable_sm90INS1_16FlashAttnFwdSm90INS1_25CollectiveMainloopFwdSm90ILi2EN4cute5tupleIJNS5_1CILi1EEES8_S8_EEENS6_IJNS7_ILi128EEENS7_ILi160EEENS7_ILi192EEEEEELi128ENS_12float_e4m3_tEfNS_4arch4Sm90ELb0ELb0ELb1ELb1ELb1ELb1ELb0ELb1ELb1ELb1ELb1ELb0EEENS1_21CollectiveEpilogueFwdINS6_IJSA_SA_SB_EEES9_NS_10bfloat16_tESG_Li256ELb1ELb1ELb1ELb1EEENS1_36VarlenDynamicPersistentTileSchedulerILi128ELi160ELi256ELi128ELb1ELb1ELb1ELb0ELb1ELb1EEEEEEEEEvNT_6ParamsE)
        /*0098*/ 	.word	0x00000004


	//----- nvinfo : EIATTR_FRAME_SIZE
	.align		4
.L_36:
        /*009c*/ 	.byte	0x04, 0x11
        /*009e*/ 	.short	(.L_38 - .L_37)
	.align		4
.L_37:
        /*00a0*/ 	.word	index@(_ZN7cutlass13device_kernelIN5flash11enable_sm90INS1_16FlashAttnFwdSm90INS1_25CollectiveMainloopFwdSm90ILi2EN4cute5tupleIJNS5_1CILi1EEES8_S8_EEENS6_IJNS7_ILi128EEENS7_ILi160EEENS7_ILi192EEEEEELi128ENS_12float_e4m3_tEfNS_4arch4Sm90ELb0ELb0ELb1ELb1ELb1ELb1ELb0ELb1ELb1ELb1ELb1ELb0EEENS1_21CollectiveEpilogueFwdINS6_IJSA_SA_SB_EEES9_NS_10bfloat16_tESG_Li256ELb1ELb1ELb1ELb1EEENS1_36VarlenDynamicPersistentTileSchedulerILi128ELi160ELi256ELi128ELb1ELb1ELb1ELb0ELb1ELb1EEEEEEEEEvNT_6ParamsE)
        /*00a4*/ 	.word	0x00000000


	//----- nvinfo : EIATTR_REGCOUNT
	.align		4
.L_38:
        /*00a8*/ 	.byte	0x04, 0x2f
        /*00aa*/ 	.short	(.L_40 - .L_39)
	.align		4
.L_39:
        /*00ac*/ 	.word	index@(_ZN7cutlass13device_kernelIN5flash11enable_sm90INS1_16FlashAttnFwdSm90INS1_25CollectiveMainloopFwdSm90ILi2EN4cute5tupleIJNS5_1CILi1EEES8_S8_EEENS6_IJNS7_ILi128EEENS7_ILi160EEENS7_ILi192EEEEEELi128ENS_12float_e4m3_tEfNS_4arch4Sm90ELb0ELb0ELb1ELb1ELb1ELb0ELb0ELb1ELb1ELb1ELb1ELb0EEENS1_21CollectiveEpilogueFwdINS6_IJSA_SA_SB_EEES9_NS_10bfloat16_tESG_Li256ELb1ELb1ELb1ELb1EEENS1_36VarlenDynamicPersistentTileSchedulerILi128ELi160ELi256ELi128ELb1ELb1ELb1ELb0ELb1ELb1EEEEEEEEEvNT_6ParamsE)
        /*00b0*/ 	.word	0x00000004


	//----- nvinfo : EIATTR_FRAME_SIZE
	.align		4
.L_40:
        /*00b4*/ 	.byte	0x04, 0x11
        /*00b6*/ 	.short	(.L_42 - .L_41)
	.align		4
.L_41:
        /*00b8*/ 	.word	index@(_ZN7cutlass13device_kernelIN5flash11enable_sm90INS1_16FlashAttnFwdSm90INS1_25CollectiveMainloopFwdSm90ILi2EN4cute5tupleIJNS5_1CILi1EEES8_S8_EEENS6_IJNS7_ILi128EEENS7_ILi160EEENS7_ILi192EEEEEELi128ENS_12float_e4m3_tEfNS_4arch4Sm90ELb0ELb0ELb1ELb1ELb1ELb0ELb0ELb1ELb1ELb1ELb1ELb0EEENS1_21CollectiveEpilogueFwdINS6_IJSA_SA_SB_EEES9_NS_10bfloat16_tESG_Li256ELb1ELb1ELb1ELb1EEENS1_36VarlenDynamicPersistentTileSchedulerILi128ELi160ELi256ELi128ELb1ELb1ELb1ELb0ELb1ELb1EEEEEEEEEvNT_6ParamsE)
        /*00bc*/ 	.word	0x00000000


	//----- nvinfo : EIATTR_REGCOUNT
	.align		4
.L_42:
        /*00c0*/ 	.byte	0x04, 0x2f
        /*00c2*/ 	.short	(.L_44 - .L_43)
	.align		4
.L_43:
        /*00c4*/ 	.word	index@(_ZN7cutlass13device_kernelIN5flash11enable_sm90INS1_16FlashAttnFwdSm90INS1_25CollectiveMainloopFwdSm90ILi2EN4cute5tupleIJNS5_1CILi1EEES8_S8_EEENS6_IJNS7_ILi128EEENS7_ILi160EEENS7_ILi192EEEEEELi128ENS_12float_e4m3_tEfNS_4arch4Sm90ELb0ELb0ELb1ELb0ELb1ELb0ELb0ELb1ELb1ELb1ELb1ELb0EEENS1_21CollectiveEpilogueFwdINS6_IJSA_SA_SB_EEES9_NS_10bfloat16_tESG_Li256ELb0ELb1ELb1ELb1EEENS1_19SingleTileSchedulerILb0ELb1ELb1ELi128EEEEEEEEEvNT_6ParamsE)
        /*00c8*/ 	.word	0x00000004


	//----- nvinfo : EIATTR_FRAME_SIZE
	.align		4
.L_44:
        /*00cc*/ 	.byte	0x04, 0x11
        /*00ce*/ 	.short	(.L_46 - .L_45)
	.align		4
.L_45:
        /*00d0*/ 	.word	index@(_ZN7cutlass13device_kernelIN5flash11enable_sm90INS1_16FlashAttnFwdSm90INS1_25CollectiveMainloopFwdSm90ILi2EN4cute5tupleIJNS5_1CILi1EEES8_S8_EEENS6_IJNS7_ILi128EEENS7_ILi160EEENS7_ILi192EEEEEELi128ENS_12float_e4m3_tEfNS_4arch4Sm90ELb0ELb0ELb1ELb0ELb1ELb0ELb0ELb1ELb1ELb1ELb1ELb0EEENS1_21CollectiveEpilogueFwdINS6_IJSA_SA_SB_EEES9_NS_10bfloat16_tESG_Li256ELb0ELb1ELb1ELb1EEENS1_19SingleTileSchedulerILb0ELb1ELb1ELi128EEEEEEEEEvNT_6ParamsE)
        /*00d4*/ 	.word	0x00000000


	//----- nvinfo : EIATTR_MIN_STACK_SIZE
	.align		4
.L_46:
        /*00d8*/ 	.byte	0x04, 0x12
        /*00da*/ 	.short	(.L_48 - .L_47)
	.align		4
.L_47:
        /*00dc*/ 	.word	index@(_ZN7cutlass13device_kernelIN5flash11enable_sm90INS1_16FlashAttnFwdSm90INS1_25CollectiveMainloopFwdSm90ILi2EN4cute5tupleIJNS5_1CILi1EEES8_S8_EEENS6_IJNS7_ILi128EEENS7_ILi160EEENS7_ILi192EEEEEELi128ENS_12float_e4m3_tEfNS_4arch4Sm90ELb0ELb0ELb1ELb0ELb1ELb0ELb0ELb1ELb1ELb1ELb1ELb0EEENS1_21CollectiveEpilogueFwdINS6_IJSA_SA_SB_EEES9_NS_10bfloat16_tESG_Li256ELb0ELb1ELb1ELb1EEENS1_19SingleTileSchedulerILb0ELb1ELb1ELi128EEEEEEEEEvNT_6ParamsE)
        /*00e0*/ 	.word	0x00000000


	//----- nvinfo : EIATTR_MIN_STACK_SIZE
	.align		4
.L_48:
        /*00e4*/ 	.byte	0x04, 0x12
        /*00e6*/ 	.short	(.L_50 - .L_49)
	.align		4
.L_49:
        /*00e8*/ 	.word	index@(_ZN7cutlass13device_kernelIN5flash11enable_sm90INS1_16FlashAttnFwdSm90INS1_25CollectiveMainloopFwdSm90ILi2EN4cute5tupleIJNS5_1CILi1EEES8_S8_EEENS6_IJNS7_ILi128EEENS7_ILi160EEENS7_ILi192EEEEEELi128ENS_12float_e4m3_tEfNS_4arch4Sm90ELb0ELb0ELb1ELb1ELb1ELb0ELb0ELb1ELb1ELb1ELb1ELb0EEENS1_21CollectiveEpilogueFwdINS6_IJSA_SA_SB_EEES9_NS_10bfloat16_tESG_Li256ELb1ELb1ELb1ELb1EEENS1_36VarlenDynamicPersistentTileSchedulerILi128ELi160ELi256ELi128ELb1ELb1ELb1ELb0ELb1ELb1EEEEEEEEEvNT_6ParamsE)
        /*00ec*/ 	.word	0x00000000


	//----- nvinfo : EIATTR_MIN_STACK_SIZE
	.align		4
.L_50:
        /*00f0*/ 	.byte	0x04, 0x12
        /*00f2*/ 	.short	(.L_52 - .L_51)
	.align		4
.L_51:
        /*00f4*/ 	.word	index@(_ZN7cutlass13device_kernelIN5flash11enable_sm90INS1_16FlashAttnFwdSm90INS1_25CollectiveMainloopFwdSm90ILi2EN4cute5tupleIJNS5_1CILi1EEES8_S8_EEENS6_IJNS7_ILi128EEENS7_ILi160EEENS7_ILi192EEEEEELi128ENS_12float_e4m3_tEfNS_4arch4Sm90ELb0ELb0ELb1ELb1ELb1ELb1ELb0ELb1ELb1ELb1ELb1ELb0EEENS1_21CollectiveEpilogueFwdINS6_IJSA_SA_SB_EEES9_NS_10bfloat16_tESG_Li256ELb1ELb1ELb1ELb1EEENS1_36VarlenDynamicPersistentTileSchedulerILi128ELi160ELi256ELi128ELb1ELb1ELb1ELb0ELb1ELb1EEEEEEEEEvNT_6ParamsE)
        /*00f8*/ 	.word	0x00000000


	//----- nvinfo : EIATTR_MIN_STACK_SIZE
	.align		4
.L_52:
        /*00fc*/ 	.byte	0x04, 0x12
        /*00fe*/ 	.short	(.L_54 - .L_53)
	.align		4
.L_53:
        /*0100*/ 	.word	index@(_ZN7cutlass13device_kernelIN5flash11enable_sm90INS1_16FlashAttnFwdSm90INS1_25CollectiveMainloopFwdSm90ILi2EN4cute5tupleIJNS5_1CILi1EEES8_S8_EEENS6_IJNS7_ILi128EEESA_NS7_ILi192EEEEEELi128ENS_12float_e4m3_tEfNS_4arch4Sm90ELb0ELb1ELb1ELb0ELb1ELb0ELb0ELb1ELb1ELb1ELb1ELb0EEENS1_21CollectiveEpilogueFwdINS6_IJSA_SA_SA_EEES9_NS_10bfloat16_tESF_Li256ELb0ELb1ELb1ELb1EEENS1_19SingleTileSchedulerILb0ELb1ELb1ELi128EEEEEEEEEvNT_6ParamsE)
        /*0104*/ 	.word	0x00000000


	//----- nvinfo : EIATTR_MIN_STACK_SIZE
	.align		4
.L_54:
        /*0108*/ 	.byte	0x04, 0x12
        /*010a*/ 	.short	(.L_56 - .L_55)
	.align		4
.L_55:
        /*010c*/ 	.word	index@(_ZN7cutlass13device_kernelIN5flash11enable_sm90INS1_16FlashAttnFwdSm90INS1_25CollectiveMainloopFwdSm90ILi2EN4cute5tupleIJNS5_1CILi1EEES8_S8_EEENS6_IJNS7_ILi128EEESA_NS7_ILi192EEEEEELi128ENS_12float_e4m3_tEfNS_4arch4Sm90ELb0ELb1ELb1ELb1ELb1ELb0ELb0ELb1ELb1ELb1ELb1ELb0EEENS1_21CollectiveEpilogueFwdINS6_IJSA_SA_SA_EEES9_NS_10bfloat16_tESF_Li256ELb1ELb1ELb1ELb1EEENS1_36VarlenDynamicPersistentTileSchedulerILi128ELi128ELi256ELi128ELb1ELb1ELb1ELb1ELb0ELb1EEEEEEEEEvNT_6ParamsE)
        /*0110*/ 	.word	0x00000000


	//----- nvinfo : EIATTR_MIN_STACK_SIZE
	.align		4
.L_56:
        /*0114*/ 	.byte	0x04, 0x12
        /*0116*/ 	.short	(.L_58 - .L_57)
	.align		4
.L_57:
        /*0118*/ 	.word	index@(_ZN7cutlass13device_kernelIN5flash11enable_sm90INS1_16FlashAttnFwdSm90INS1_25CollectiveMainloopFwdSm90ILi2EN4cute5tupleIJNS5_1CILi1EEES8_S8_EEENS6_IJNS7_ILi128EEESA_NS7_ILi192EEEEEELi128ENS_12float_e4m3_tEfNS_4arch4Sm90ELb0ELb1ELb1ELb1ELb1ELb1ELb0ELb1ELb1ELb1ELb1ELb0EEENS1_21CollectiveEpilogueFwdINS6_IJSA_SA_SA_EEES9_NS_10bfloat16_tESF_Li256ELb1ELb1ELb1ELb1EEENS1_36VarlenDynamicPersistentTileSchedulerILi128ELi128ELi256ELi128ELb1ELb1ELb1ELb1ELb0ELb1EEEEEEEEEvNT_6ParamsE)
        /*011c*/ 	.word	0x00000000


	//----- nvinfo : EIATTR_MIN_STACK_SIZE
	.align		4
.L_58:
        /*0120*/ 	.byte	0x04, 0x12
        /*0122*/ 	.short	(.L_60 - .L_59)
	.align		4
.L_59:
        /*0124*/ 	.word	index@(_ZN7cutlass13device_kernelIN5flash11enable_sm90INS1_16FlashAttnFwdSm90INS1_25CollectiveMainloopFwdSm90ILi2EN4cute5tupleIJNS5_1CILi1EEES8_S8_EEENS6_IJNS7_ILi128EEENS7_ILi160EEENS7_ILi192EEEEEELi128ENS_12float_e4m3_tEfNS_4arch4Sm90ELb1ELb0ELb1ELb0ELb1ELb0ELb0ELb1ELb1ELb1ELb1ELb0EEENS1_21CollectiveEpilogueFwdINS6_IJSA_SA_SB_EEES9_NS_10bfloat16_tESG_Li256ELb0ELb1ELb1ELb1EEENS1_19SingleTileSchedulerILb0ELb1ELb1ELi128EEEEEEEEEvNT_6ParamsE)
        /*0128*/ 	.word	0x00000000


	//----- nvinfo : EIATTR_MIN_STACK_SIZE
	.align		4
.L_60:
        /*012c*/ 	.byte	0x04, 0x12
        /*012e*/ 	.short	(.L_62 - .L_61)
	.align		4
.L_61:
        /*0130*/ 	.word	index@(_ZN7cutlass13device_kernelIN5flash11enable_sm90INS1_16FlashAttnFwdSm90INS1_25CollectiveMainloopFwdSm90ILi2EN4cute5tupleIJNS5_1CILi1EEES8_S8_EEENS6_IJNS7_ILi128EEENS7_ILi160EEENS7_ILi192EEEEEELi128ENS_12float_e4m3_tEfNS_4arch4Sm90ELb1ELb0ELb1ELb1ELb1ELb0ELb0ELb1ELb1ELb1ELb1ELb0EEENS1_21CollectiveEpilogueFwdINS6_IJSA_SA_SB_EEES9_NS_10bfloat16_tESG_Li256ELb1ELb1ELb1ELb1EEENS1_36VarlenDynamicPersistentTileSchedulerILi128ELi160ELi256ELi128ELb1ELb1ELb1ELb1ELb1ELb1EEEEEEEEEvNT_6ParamsE)
        /*0134*/ 	.word	0x00000000


	//----- nvinfo : EIATTR_MIN_STACK_SIZE
	.align		4
.L_62:
        /*0138*/ 	.byte	0x04, 0x12
        /*013a*/ 	.short	(.L_64 - .L_63)
	.align		4
.L_63:
        /*013c*/ 	.word	index@(_ZN7cutlass13device_kernelIN5flash11enable_sm90INS1_16FlashAttnFwdSm90INS1_25CollectiveMainloopFwdSm90ILi2EN4cute5tupleIJNS5_1CILi1EEES8_S8_EEENS6_IJNS7_ILi128EEENS7_ILi160EEENS7_ILi192EEEEEELi128ENS_12float_e4m3_tEfNS_4arch4Sm90ELb1ELb0ELb1ELb1ELb1ELb1ELb0ELb1ELb1ELb1ELb1ELb0EEENS1_21CollectiveEpilogueFwdINS6_IJSA_SA_SB_EEES9_NS_10bfloat16_tESG_Li256ELb1ELb1ELb1ELb1EEENS1_36VarlenDynamicPersistentTileSchedulerILi128ELi160ELi256ELi128ELb1ELb1ELb1ELb1ELb1ELb1EEEEEEEEEvNT_6ParamsE)
        /*0140*/ 	.word	0x00000000
.L_64:


//--------------------- .nv.compat                --------------------------
	.section	.nv.compat,"",@"SHT_CUDA_COMPAT_INFO"
	.align	4
        /*0000*/ 	.byte	0x02, 0x09, 0x01, 0x00, 0x02, 0x02, 0x01, 0x00, 0x02, 0x05, 0x05, 0x00, 0x03, 0x07, 0x01, 0x01
        /*0010*/ 	.byte	0x02, 0x03, 0x00, 0x00, 0x02, 0x06, 0x01, 0x00, 0x04, 0x0b, 0x08, 0x00, 0x09, 0x00, 0x00, 0x00
        /*0020*/ 	.byte	0x00, 0x00, 0x00, 0x00


//--------------------- .nv.info._ZN7cutlass13device_kernelIN5flash11enable_sm90INS1_16FlashAttnFwdSm90INS1_25CollectiveMainloopFwdSm90ILi2EN4cute5tupleIJNS5_1CILi1EEES8_S8_EEENS6_IJNS7_ILi128EEENS7_ILi160EEENS7_ILi192EEEEEELi128ENS_12float_e4m3_tEfNS_4arch4Sm90ELb0ELb0ELb1ELb0ELb1ELb0ELb0ELb1ELb1ELb1ELb1ELb0EEENS1_21CollectiveEpilogueFwdINS6_IJSA_SA_SB_EEES9_NS_10bfloat16_tESG_Li256ELb0ELb1ELb1ELb1EEENS1_19SingleTileSchedulerILb0ELb1ELb1ELi128EEEEEEEEEvNT_6ParamsE --------------------------
	.section	.nv.info._ZN7cutlass13device_kernelIN5flash11enable_sm90INS1_16FlashAttnFwdSm90INS1_25CollectiveMainloopFwdSm90ILi2EN4cute5tupleIJNS5_1CILi1EEES8_S8_EEENS6_IJNS7_ILi128EEENS7_ILi160EEENS7_ILi192EEEEEELi128ENS_12float_e4m3_tEfNS_4arch4Sm90ELb0ELb0ELb1ELb0ELb1ELb0ELb0ELb1ELb1ELb1ELb1ELb0EEENS1_21CollectiveEpilogueFwdINS6_IJSA_SA_SB_EEES9_NS_10bfloat16_tESG_Li256ELb0ELb1ELb1ELb1EEENS1_19SingleTileSchedulerILb0ELb1ELb1ELi128EEEEEEEEEvNT_6ParamsE,"",@"SHT_CUDA_INFO"
	.sectionflags	@""
	.align	4


	//----- nvinfo : EIATTR_CUDA_API_VERSION
	.align		4
        /*0000*/ 	.byte	0x04, 0x37
        /*0002*/ 	.short	(.L_66 - .L_65)
.L_65:
        /*0004*/ 	.word	0x00000082


	//----- nvinfo : EIATTR_KPARAM_INFO
	.align		4
.L_66:
        /*0008*/ 	.byte	0x04, 0x17
        /*000a*/ 	.short	(.L_68 - .L_67)
.L_67:
        /*000c*/ 	.word	0x00000000
        /*0010*/ 	.short	0x0000
        /*0012*/ 	.short	0x0000
        /*0014*/ 	.byte	0x00, 0xf0, 0x01, 0x28


	//----- nvinfo : EIATTR_SPARSE_MMA_MASK
	.align		4
.L_68:
        /*0018*/ 	.byte	0x03, 0x50
        /*001a*/ 	.short	0x0000


	//----- nvinfo : EIATTR_MAXREG_COUNT
	.align		4
        /*001c*/ 	.byte	0x03, 0x1b
        /*001e*/ 	.short	0x00a8


	//----- nvinfo : EIATTR_MERCURY_ISA_VERSION
	.align		4
        /*0020*/ 	.byte	0x03, 0x5f
        /*0022*/ 	.short	0x0101


	//----- nvinfo : EIATTR_VRC_CTA_INIT_COUNT
	.align		4
        /*0024*/ 	.byte	0x02, 0x4a
	.zero		1
	.zero		1


	//----- nvinfo : EIATTR_EXIT_INSTR_OFFSETS
	.align		4
        /*0028*/ 	.byte	0x04, 0x1c
        /*002a*/ 	.short	(.L_70 - .L_69)


	//   ....[0]....
.L_69:
        /*002c*/ 	.word	0x00000010


	//----- nvinfo : EIATTR_MAX_THREADS
	.align		4
.L_70:
        /*0030*/ 	.byte	0x04, 0x05
        /*0032*/ 	.short	(.L_72 - .L_71)
.L_71:
        /*0034*/ 	.word	0x00000180
        /*0038*/ 	.word	0x00000001
        /*003c*/ 	.word	0x00000001


	//----- nvinfo : EIATTR_CBANK_PARAM_SIZE
	.align		4
.L_72:
        /*0040*/ 	.byte	0x03, 0x19
        /*0042*/ 	.short	0x0a00


	//----- nvinfo : EIATTR_PARAM_CBANK
	.align		4
        /*0044*/ 	.byte	0x04, 0x0a
        /*0046*/ 	.short	(.L_74 - .L_73)
	.align		4
.L_73:
        /*0048*/ 	.word	index@(.nv.constant0._ZN7cutlass13device_kernelIN5flash11enable_sm90INS1_16FlashAttnFwdSm90INS1_25CollectiveMainloopFwdSm90ILi2EN4cute5tupleIJNS5_1CILi1EEES8_S8_EEENS6_IJNS7_ILi128EEENS7_ILi160EEENS7_ILi192EEEEEELi128ENS_12float_e4m3_tEfNS_4arch4Sm90ELb0ELb0ELb1ELb0ELb1ELb0ELb0ELb1ELb1ELb1ELb1ELb0EEENS1_21CollectiveEpilogueFwdINS6_IJSA_SA_SB_EEES9_NS_10bfloat16_tESG_Li256ELb0ELb1ELb1ELb1EEENS1_19SingleTileSchedulerILb0ELb1ELb1ELi128EEEEEEEEEvNT_6ParamsE)
        /*004c*/ 	.short	0x0380
        /*004e*/ 	.short	0x0a00


	//----- nvinfo : EIATTR_SW_WAR
	.align		4
.L_74:
        /*0050*/ 	.byte	0x04, 0x36
        /*0052*/ 	.short	(.L_76 - .L_75)
.L_75:
        /*0054*/ 	.word	0x00000008
.L_76:


//--------------------- .nv.info._ZN7cutlass13device_kernelIN5flash11enable_sm90INS1_16FlashAttnFwdSm90INS1_25CollectiveMainloopFwdSm90ILi2EN4cute5tupleIJNS5_1CILi1EEES8_S8_EEENS6_IJNS7_ILi128EEENS7_ILi160EEENS7_ILi192EEEEEELi128ENS_12float_e4m3_tEfNS_4arch4Sm90ELb0ELb0ELb1ELb1ELb1ELb0ELb0ELb1ELb1ELb1ELb1ELb0EEENS1_21CollectiveEpilogueFwdINS6_IJSA_SA_SB_EEES9_NS_10bfloat16_tESG_Li256ELb1ELb1ELb1ELb1EEENS1_36VarlenDynamicPersistentTileSchedulerILi128ELi160ELi256ELi128ELb1ELb1ELb1ELb0ELb1ELb1EEEEEEEEEvNT_6ParamsE --------------------------
	.section	.nv.info._ZN7cutlass13device_kernelIN5flash11enable_sm90INS1_16FlashAttnFwdSm90INS1_25CollectiveMainloopFwdSm90ILi2EN4cute5tupleIJNS5_1CILi1EEES8_S8_EEENS6_IJNS7_ILi128EEENS7_ILi160EEENS7_ILi192EEEEEELi128ENS_12float_e4m3_tEfNS_4arch4Sm90ELb0ELb0ELb1ELb1ELb1ELb0ELb0ELb1ELb1ELb1ELb1ELb0EEENS1_21CollectiveEpilogueFwdINS6_IJSA_SA_SB_EEES9_NS_10bfloat16_tESG_Li256ELb1ELb1ELb1ELb1EEENS1_36VarlenDynamicPersistentTileSchedulerILi128ELi160ELi256ELi128ELb1ELb1ELb1ELb0ELb1ELb1EEEEEEEEEvNT_6ParamsE,"",@"SHT_CUDA_INFO"
	.sectionflags	@""
	.align	4


	//----- nvinfo : EIATTR_CUDA_API_VERSION
	.align		4
        /*0000*/ 	.byte	0x04, 0x37
        /*0002*/ 	.short	(.L_78 - .L_77)
.L_77:
        /*0004*/ 	.word	0x00000082


	//----- nvinfo : EIATTR_KPARAM_INFO
	.align		4
.L_78:
        /*0008*/ 	.byte	0x04, 0x17
        /*000a*/ 	.short	(.L_80 - .L_79)
.L_79:
        /*000c*/ 	.word	0x00000000
        /*0010*/ 	.short	0x0000
        /*0012*/ 	.short	0x0000
        /*0014*/ 	.byte	0x00, 0xf0, 0x01, 0x2a


	//----- nvinfo : EIATTR_SPARSE_MMA_MASK
	.align		4
.L_80:
        /*0018*/ 	.byte	0x03, 0x50
        /*001a*/ 	.short	0x0000


	//----- nvinfo : EIATTR_MAXREG_COUNT
	.align		4
        /*001c*/ 	.byte	0x03, 0x1b
        /*001e*/ 	.short	0x00a8


	//----- nvinfo : EIATTR_MERCURY_ISA_VERSION
	.align		4
        /*0020*/ 	.byte	0x03, 0x5f
        /*0022*/ 	.short	0x0101


	//----- nvinfo : EIATTR_VRC_CTA_INIT_COUNT
	.align		4
        /*0024*/ 	.byte	0x02, 0x4a
	.zero		1
	.zero		1


	//----- nvinfo : EIATTR_EXIT_INSTR_OFFSETS
	.align		4
        /*0028*/ 	.byte	0x04, 0x1c
        /*002a*/ 	.short	(.L_82 - .L_81)


	//   ....[0]....
.L_81:
        /*002c*/ 	.word	0x00000010


	//----- nvinfo : EIATTR_MAX_THREADS
	.align		4
.L_82:
        /*0030*/ 	.byte	0x04, 0x05
        /*0032*/ 	.short	(.L_84 - .L_83)
.L_83:
        /*0034*/ 	.word	0x00000180
        /*0038*/ 	.word	0x00000001
        /*003c*/ 	.word	0x00000001


	//----- nvinfo : EIATTR_CBANK_PARAM_SIZE
	.align		4
.L_84:
        /*0040*/ 	.byte	0x03, 0x19
        /*0042*/ 	.short	0x0a80


	//----- nvinfo : EIATTR_PARAM_CBANK
	.align		4
        /*0044*/ 	.byte	0x04, 0x0a
        /*0046*/ 	.short	(.L_86 - .L_85)
	.align		4
.L_85:
        /*0048*/ 	.word	index@(.nv.constant0._ZN7cutlass13device_kernelIN5flash11enable_sm90INS1_16FlashAttnFwdSm90INS1_25CollectiveMainloopFwdSm90ILi2EN4cute5tupleIJNS5_1CILi1EEES8_S8_EEENS6_IJNS7_ILi128EEENS7_ILi160EEENS7_ILi192EEEEEELi128ENS_12float_e4m3_tEfNS_4arch4Sm90ELb0ELb0ELb1ELb1ELb1ELb0ELb0ELb1ELb1ELb1ELb1ELb0EEENS1_21CollectiveEpilogueFwdINS6_IJSA_SA_SB_EEES9_NS_10bfloat16_tESG_Li256ELb1ELb1ELb1ELb1EEENS1_36VarlenDynamicPersistentTileSchedulerILi128ELi160ELi256ELi128ELb1ELb1ELb1ELb0ELb1ELb1EEEEEEEEEvNT_6ParamsE)
        /*004c*/ 	.short	0x0380
        /*004e*/ 	.short	0x0a80


	//----- nvinfo : EIATTR_SW_WAR
	.align		4
.L_86:
        /*0050*/ 	.byte	0x04, 0x36
        /*0052*/ 	.short	(.L_88 - .L_87)
.L_87:
        /*0054*/ 	.word	0x00000008
.L_88:


//--------------------- .nv.info._ZN7cutlass13device_kernelIN5flash11enable_sm90INS1_16FlashAttnFwdSm90INS1_25CollectiveMainloopFwdSm90ILi2EN4cute5tupleIJNS5_1CILi1EEES8_S8_EEENS6_IJNS7_ILi128EEENS7_ILi160EEENS7_ILi192EEEEEELi128ENS_12float_e4m3_tEfNS_4arch4Sm90ELb0ELb0ELb1ELb1ELb1ELb1ELb0ELb1ELb1ELb1ELb1ELb0EEENS1_21CollectiveEpilogueFwdINS6_IJSA_SA_SB_EEES9_NS_10bfloat16_tESG_Li256ELb1ELb1ELb1ELb1EEENS1_36VarlenDynamicPersistentTileSchedulerILi128ELi160ELi256ELi128ELb1ELb1ELb1ELb0ELb1ELb1EEEEEEEEEvNT_6ParamsE --------------------------
	.section	.nv.info._ZN7cutlass13device_kernelIN5flash11enable_sm90INS1_16FlashAttnFwdSm90INS1_25CollectiveMainloopFwdSm90ILi2EN4cute5tupleIJNS5_1CILi1EEES8_S8_EEENS6_IJNS7_ILi128EEENS7_ILi160EEENS7_ILi192EEEEEELi128ENS_12float_e4m3_tEfNS_4arch4Sm90ELb0ELb0ELb1ELb1ELb1ELb1ELb0ELb1ELb1ELb1ELb1ELb0EEENS1_21CollectiveEpilogueFwdINS6_IJSA_SA_SB_EEES9_NS_10bfloat16_tESG_Li256ELb1ELb1ELb1ELb1EEENS1_36VarlenDynamicPersistentTileSchedulerILi128ELi160ELi256ELi128ELb1ELb1ELb1ELb0ELb1ELb1EEEEEEEEEvNT_6ParamsE,"",@"SHT_CUDA_INFO"
	.sectionflags	@""
	.align	4


	//----- nvinfo : EIATTR_CUDA_API_VERSION
	.align		4
        /*0000*/ 	.byte	0x04, 0x37
        /*0002*/ 	.short	(.L_90 - .L_89)
.L_89:
        /*0004*/ 	.word	0x00000082


	//----- nvinfo : EIATTR_KPARAM_INFO
	.align		4
.L_90:
        /*0008*/ 	.byte	0x04, 0x17
        /*000a*/ 	.short	(.L_92 - .L_91)
.L_91:
        /*000c*/ 	.word	0x00000000
        /*0010*/ 	.short	0x0000
        /*0012*/ 	.short	0x0000
        /*0014*/ 	.byte	0x00, 0xf0, 0x01, 0x2a


	//----- nvinfo : EIATTR_SPARSE_MMA_MASK
	.align		4
.L_92:
        /*0018*/ 	.byte	0x03, 0x50
        /*001a*/ 	.short	0x0000


	//----- nvinfo : EIATTR_MAXREG_COUNT
	.align		4
        /*001c*/ 	.byte	0x03, 0x1b
        /*001e*/ 	.short	0x00a8


	//----- nvinfo : EIATTR_MERCURY_ISA_VERSION
	.align		4
        /*0020*/ 	.byte	0x03, 0x5f
        /*0022*/ 	.short	0x0101


	//----- nvinfo : EIATTR_VRC_CTA_INIT_COUNT
	.align		4
        /*0024*/ 	.byte	0x02, 0x4a
	.zero		1
	.zero		1


	//----- nvinfo : EIATTR_EXIT_INSTR_OFFSETS
	.align		4
        /*0028*/ 	.byte	0x04, 0x1c
        /*002a*/ 	.short	(.L_94 - .L_93)


	//   ....[0]....
.L_93:
        /*002c*/ 	.word	0x00000010


	//----- nvinfo : EIATTR_MAX_THREADS
	.align		4
.L_94:
        /*0030*/ 	.byte	0x04, 0x05
        /*0032*/ 	.short	(.L_96 - .L_95)
.L_95:
        /*0034*/ 	.word	0x00000180
        /*0038*/ 	.word	0x00000001
        /*003c*/ 	.word	0x00000001


	//----- nvinfo : EIATTR_CBANK_PARAM_SIZE
	.align		4
.L_96:
        /*0040*/ 	.byte	0x03, 0x19
        /*0042*/ 	.short	0x0a80


	//----- nvinfo : EIATTR_PARAM_CBANK
	.align		4
        /*0044*/ 	.byte	0x04, 0x0a
        /*0046*/ 	.short	(.L_98 - .L_97)
	.align		4
.L_97:
        /*0048*/ 	.word	index@(.nv.constant0._ZN7cutlass13device_kernelIN5flash11enable_sm90INS1_16FlashAttnFwdSm90INS1_25CollectiveMainloopFwdSm90ILi2EN4cute5tupleIJNS5_1CILi1EEES8_S8_EEENS6_IJNS7_ILi128EEENS7_ILi160EEENS7_ILi192EEEEEELi128ENS_12float_e4m3_tEfNS_4arch4Sm90ELb0ELb0ELb1ELb1ELb1ELb1ELb0ELb1ELb1ELb1ELb1ELb0EEENS1_21CollectiveEpilogueFwdINS6_IJSA_SA_SB_EEES9_NS_10bfloat16_tESG_Li256ELb1ELb1ELb1ELb1EEENS1_36VarlenDynamicPersistentTileSchedulerILi128ELi160ELi256ELi128ELb1ELb1ELb1ELb0ELb1ELb1EEEEEEEEEvNT_6ParamsE)
        /*004c*/ 	.short	0x0380
        /*004e*/ 	.short	0x0a80


	//----- nvinfo : EIATTR_SW_WAR
	.align		4
.L_98:
        /*0050*/ 	.byte	0x04, 0x36
        /*0052*/ 	.short	(.L_100 - .L_99)
.L_99:
        /*0054*/ 	.word	0x00000008
.L_100:


//--------------------- .nv.info._ZN7cutlass13device_kernelIN5flash11enable_sm90INS1_16FlashAttnFwdSm90INS1_25CollectiveMainloopFwdSm90ILi2EN4cute5tupleIJNS5_1CILi1EEES8_S8_EEENS6_IJNS7_ILi128EEESA_NS7_ILi192EEEEEELi128ENS_12float_e4m3_tEfNS_4arch4Sm90ELb0ELb1ELb1ELb0ELb1ELb0ELb0ELb1ELb1ELb1ELb1ELb0EEENS1_21CollectiveEpilogueFwdINS6_IJSA_SA_SA_EEES9_NS_10bfloat16_tESF_Li256ELb0ELb1ELb1ELb1EEENS1_19SingleTileSchedulerILb0ELb1ELb1ELi128EEEEEEEEEvNT_6ParamsE --------------------------
	.section	.nv.info._ZN7cutlass13device_kernelIN5flash11enable_sm90INS1_16FlashAttnFwdSm90INS1_25CollectiveMainloopFwdSm90ILi2EN4cute5tupleIJNS5_1CILi1EEES8_S8_EEENS6_IJNS7_ILi128EEESA_NS7_ILi192EEEEEELi128ENS_12float_e4m3_tEfNS_4arch4Sm90ELb0ELb1ELb1ELb0ELb1ELb0ELb0ELb1ELb1ELb1ELb1ELb0EEENS1_21CollectiveEpilogueFwdINS6_IJSA_SA_SA_EEES9_NS_10bfloat16_tESF_Li256ELb0ELb1ELb1ELb1EEENS1_19SingleTileSchedulerILb0ELb1ELb1ELi128EEEEEEEEEvNT_6ParamsE,"",@"SHT_CUDA_INFO"
	.sectionflags	@""
	.align	4


	//----- nvinfo : EIATTR_CUDA_API_VERSION
	.align		4
        /*0000*/ 	.byte	0x04, 0x37
        /*0002*/ 	.short	(.L_102 - .L_101)
.L_101:
        /*0004*/ 	.word	0x00000082


	//----- nvinfo : EIATTR_KPARAM_INFO
	.align		4
.L_102:
        /*0008*/ 	.byte	0x04, 0x17
        /*000a*/ 	.short	(.L_104 - .L_103)
.L_103:
        /*000c*/ 	.word	0x00000000
        /*0010*/ 	.short	0x0000
        /*0012*/ 	.short	0x0000
        /*0014*/ 	.byte	0x00, 0xf0, 0x01, 0x28


	//----- nvinfo : EIATTR_SPARSE_MMA_MASK
	.align		4
.L_104:
        /*0018*/ 	.byte	0x03, 0x50
        /*001a*/ 	.short	0x0000


	//----- nvinfo : EIATTR_MAXREG_COUNT
	.align		4
        /*001c*/ 	.byte	0x03, 0x1b
        /*001e*/ 	.short	0x00a8


	//----- nvinfo : EIATTR_MERCURY_ISA_VERSION
	.align		4
        /*0020*/ 	.byte	0x03, 0x5f
        /*0022*/ 	.short	0x0101


	//----- nvinfo : EIATTR_VRC_CTA_INIT_COUNT
	.align		4
        /*0024*/ 	.byte	0x02, 0x4a
	.zero		1
	.zero		1


	//----- nvinfo : EIATTR_EXIT_INSTR_OFFSETS
	.align		4
        /*0028*/ 	.byte	0x04, 0x1c
        /*002a*/ 	.short	(.L_106 - .L_105)


	//   ....[0]....
.L_105:
        /*002c*/ 	.word	0x00000010


	//----- nvinfo : EIATTR_MAX_THREADS
	.align		4
.L_106:
        /*0030*/ 	.byte	0x04, 0x05
        /*0032*/ 	.short	(.L_108 - .L_107)
.L_107:
        /*0034*/ 	.word	0x00000180
        /*0038*/ 	.word	0x00000001
        /*003c*/ 	.word	0x00000001


	//----- nvinfo : EIATTR_CBANK_PARAM_SIZE
	.align		4
.L_108:
        /*0040*/ 	.byte	0x03, 0x19
        /*0042*/ 	.short	0x0a00


	//----- nvinfo : EIATTR_PARAM_CBANK
	.align		4
        /*0044*/ 	.byte	0x04, 0x0a
        /*0046*/ 	.short	(.L_110 - .L_109)
	.align		4
.L_109:
        /*0048*/ 	.word	index@(.nv.constant0._ZN7cutlass13device_kernelIN5flash11enable_sm90INS1_16FlashAttnFwdSm90INS1_25CollectiveMainloopFwdSm90ILi2EN4cute5tupleIJNS5_1CILi1EEES8_S8_EEENS6_IJNS7_ILi128EEESA_NS7_ILi192EEEEEELi128ENS_12float_e4m3_tEfNS_4arch4Sm90ELb0ELb1ELb1ELb0ELb1ELb0ELb0ELb1ELb1ELb1ELb1ELb0EEENS1_21CollectiveEpilogueFwdINS6_IJSA_SA_SA_EEES9_NS_10bfloat16_tESF_Li256ELb0ELb1ELb1ELb1EEENS1_19SingleTileSchedulerILb0ELb1ELb1ELi128EEEEEEEEEvNT_6ParamsE)
        /*004c*/ 	.short	0x0380
        /*004e*/ 	.short	0x0a00


	//----- nvinfo : EIATTR_SW_WAR
	.align		4
.L_110:
        /*0050*/ 	.byte	0x04, 0x36
        /*0052*/ 	.short	(.L_112 - .L_111)
.L_111:
        /*0054*/ 	.word	0x00000008
.L_112:


//--------------------- .nv.info._ZN7cutlass13device_kernelIN5flash11enable_sm90INS1_16FlashAttnFwdSm90INS1_25CollectiveMainloopFwdSm90ILi2EN4cute5tupleIJNS5_1CILi1EEES8_S8_EEENS6_IJNS7_ILi128EEESA_NS7_ILi192EEEEEELi128ENS_12float_e4m3_tEfNS_4arch4Sm90ELb0ELb1ELb1ELb1ELb1ELb0ELb0ELb1ELb1ELb1ELb1ELb0EEENS1_21CollectiveEpilogueFwdINS6_IJSA_SA_SA_EEES9_NS_10bfloat16_tESF_Li256ELb1ELb1ELb1ELb1EEENS1_36VarlenDynamicPersistentTileSchedulerILi128ELi128ELi256ELi128ELb1ELb1ELb1ELb1ELb0ELb1EEEEEEEEEvNT_6ParamsE --------------------------
	.section	.nv.info._ZN7cutlass13device_kernelIN5flash11enable_sm90INS1_16FlashAttnFwdSm90INS1_25CollectiveMainloopFwdSm90ILi2EN4cute5tupleIJNS5_1CILi1EEES8_S8_EEENS6_IJNS7_ILi128EEESA_NS7_ILi192EEEEEELi128ENS_12float_e4m3_tEfNS_4arch4Sm90ELb0ELb1ELb1ELb1ELb1ELb0ELb0ELb1ELb1ELb1ELb1ELb0EEENS1_21CollectiveEpilogueFwdINS6_IJSA_SA_SA_EEES9_NS_10bfloat16_tESF_Li256ELb1ELb1ELb1ELb1EEENS1_36VarlenDynamicPersistentTileSchedulerILi128ELi128ELi256ELi128ELb1ELb1ELb1ELb1ELb0ELb1EEEEEEEEEvNT_6ParamsE,"",@"SHT_CUDA_INFO"
	.sectionflags	@""
	.align	4


	//----- nvinfo : EIATTR_CUDA_API_VERSION
	.align		4
        /*0000*/ 	.byte	0x04, 0x37
        /*0002*/ 	.short	(.L_114 - .L_113)
.L_113:
        /*0004*/ 	.word	0x00000082


	//----- nvinfo : EIATTR_KPARAM_INFO
	.align		4
.L_114:
        /*0008*/ 	.byte	0x04, 0x17
        /*000a*/ 	.short	(.L_116 - .L_115)
.L_115:
        /*000c*/ 	.word	0x00000000
        /*0010*/ 	.short	0x0000
        /*0012*/ 	.short	0x0000
        /*0014*/ 	.byte	0x00, 0xf0, 0x01, 0x2a


	//----- nvinfo : EIATTR_SPARSE_MMA_MASK
	.align		4
.L_116:
        /*0018*/ 	.byte	0x03, 0x50
        /*001a*/ 	.short	0x0000


	//----- nvinfo : EIATTR_MAXREG_COUNT
	.align		4
        /*001c*/ 	.byte	0x03, 0x1b
        /*001e*/ 	.short	0x00a8


	//----- nvinfo : EIATTR_MERCURY_ISA_VERSION
	.align		4
        /*0020*/ 	.byte	0x03, 0x5f
        /*0022*/ 	.short	0x0101


	//----- nvinfo : EIATTR_VRC_CTA_INIT_COUNT
	.align		4
        /*0024*/ 	.byte	0x02, 0x4a
	.zero		1
	.zero		1


	//----- nvinfo : EIATTR_EXIT_INSTR_OFFSETS
	.align		4
        /*0028*/ 	.byte	0x04, 0x1c
        /*002a*/ 	.short	(.L_118 - .L_117)


	//   ....[0]....
.L_117:
        /*002c*/ 	.word	0x00000010


	//----- nvinfo : EIATTR_MAX_THREADS
	.align		4
.L_118:
        /*0030*/ 	.byte	0x04, 0x05
        /*0032*/ 	.short	(.L_120 - .L_119)
.L_119:
        /*0034*/ 	.word	0x00000180
        /*0038*/ 	.word	0x00000001
        /*003c*/ 	.word	0x00000001


	//----- nvinfo : EIATTR_CBANK_PARAM_SIZE
	.align		4
.L_120:
        /*0040*/ 	.byte	0x03, 0x19
        /*0042*/ 	.short	0x0a80


	//----- nvinfo : EIATTR_PARAM_CBANK
	.align		4
        /*0044*/ 	.byte	0x04, 0x0a
        /*0046*/ 	.short	(.L_122 - .L_121)
	.align		4
.L_121:
        /*0048*/ 	.word	index@(.nv.constant0._ZN7cutlass13device_kernelIN5flash11enable_sm90INS1_16FlashAttnFwdSm90INS1_25CollectiveMainloopFwdSm90ILi2EN4cute5tupleIJNS5_1CILi1EEES8_S8_EEENS6_IJNS7_ILi128EEESA_NS7_ILi192EEEEEELi128ENS_12float_e4m3_tEfNS_4arch4Sm90ELb0ELb1ELb1ELb1ELb1ELb0ELb0ELb1ELb1ELb1ELb1ELb0EEENS1_21CollectiveEpilogueFwdINS6_IJSA_SA_SA_EEES9_NS_10bfloat16_tESF_Li256ELb1ELb1ELb1ELb1EEENS1_36VarlenDynamicPersistentTileSchedulerILi128ELi128ELi256ELi128ELb1ELb1ELb1ELb1ELb0ELb1EEEEEEEEEvNT_6ParamsE)
        /*004c*/ 	.short	0x0380
        /*004e*/ 	.short	0x0a80


	//----- nvinfo : EIATTR_SW_WAR
	.align		4
.L_122:
        /*0050*/ 	.byte	0x04, 0x36
        /*0052*/ 	.short	(.L_124 - .L_123)
.L_123:
        /*0054*/ 	.word	0x00000008
.L_124:


//--------------------- .nv.info._ZN7cutlass13device_kernelIN5flash11enable_sm90INS1_16FlashAttnFwdSm90INS1_25CollectiveMainloopFwdSm90ILi2EN4cute5tupleIJNS5_1CILi1EEES8_S8_EEENS6_IJNS7_ILi128EEESA_NS7_ILi192EEEEEELi128ENS_12float_e4m3_tEfNS_4arch4Sm90ELb0ELb1ELb1ELb1ELb1ELb1ELb0ELb1ELb1ELb1ELb1ELb0EEENS1_21CollectiveEpilogueFwdINS6_IJSA_SA_SA_EEES9_NS_10bfloat16_tESF_Li256ELb1ELb1ELb1ELb1EEENS1_36VarlenDynamicPersistentTileSchedulerILi128ELi128ELi256ELi128ELb1ELb1ELb1ELb1ELb0ELb1EEEEEEEEEvNT_6ParamsE --------------------------
	.section	.nv.info._ZN7cutlass13device_kernelIN5flash11enable_sm90INS1_16FlashAttnFwdSm90INS1_25CollectiveMainloopFwdSm90ILi2EN4cute5tupleIJNS5_1CILi1EEES8_S8_EEENS6_IJNS7_ILi128EEESA_NS7_ILi192EEEEEELi128ENS_12float_e4m3_tEfNS_4arch4Sm90ELb0ELb1ELb1ELb1ELb1ELb1ELb0ELb1ELb1ELb1ELb1ELb0EEENS1_21CollectiveEpilogueFwdINS6_IJSA_SA_SA_EEES9_NS_10bfloat16_tESF_Li256ELb1ELb1ELb1ELb1EEENS1_36VarlenDynamicPersistentTileSchedulerILi128ELi128ELi256ELi128ELb1ELb1ELb1ELb1ELb0ELb1EEEEEEEEEvNT_6ParamsE,"",@"SHT_CUDA_INFO"
	.sectionflags	@""
	.align	4


	//----- nvinfo : EIATTR_CUDA_API_VERSION
	.align		4
        /*0000*/ 	.byte	0x04, 0x37
        /*0002*/ 	.short	(.L_126 - .L_125)
.L_125:
        /*0004*/ 	.word	0x00000082


	//----- nvinfo : EIATTR_KPARAM_INFO
	.align		4
.L_126:
        /*0008*/ 	.byte	0x04, 0x17
        /*000a*/ 	.short	(.L_128 - .L_127)
.L_127:
        /*000c*/ 	.word	0x00000000
        /*0010*/ 	.short	0x0000
        /*0012*/ 	.short	0x0000
        /*0014*/ 	.byte	0x00, 0xf0, 0x01, 0x2a


	//----- nvinfo : EIATTR_SPARSE_MMA_MASK
	.align		4
.L_128:
        /*0018*/ 	.byte	0x03, 0x50
        /*001a*/ 	.short	0x0000


	//----- nvinfo : EIATTR_MAXREG_COUNT
	.align		4
        /*001c*/ 	.byte	0x03, 0x1b
        /*001e*/ 	.short	0x00a8


	//----- nvinfo : EIATTR_MERCURY_ISA_VERSION
	.align		4
        /*0020*/ 	.byte	0x03, 0x5f
        /*0022*/ 	.short	0x0101


	//----- nvinfo : EIATTR_VRC_CTA_INIT_COUNT
	.align		4
        /*0024*/ 	.byte	0x02, 0x4a
	.zero		1
	.zero		1


	//----- nvinfo : EIATTR_EXIT_INSTR_OFFSETS
	.align		4
        /*0028*/ 	.byte	0x04, 0x1c
        /*002a*/ 	.short	(.L_130 - .L_129)


	//   ....[0]....
.L_129:
        /*002c*/ 	.word	0x00000010


	//----- nvinfo : EIATTR_MAX_THREADS
	.align		4
.L_130:
        /*0030*/ 	.byte	0x04, 0x05
        /*0032*/ 	.short	(.L_132 - .L_131)
.L_131:
        /*0034*/ 	.word	0x00000180
        /*0038*/ 	.word	0x00000001
        /*003c*/ 	.word	0x00000001


	//----- nvinfo : EIATTR_CBANK_PARAM_SIZE
	.align		4
.L_132:
        /*0040*/ 	.byte	0x03, 0x19
        /*0042*/ 	.short	0x0a80


	//----- nvinfo : EIATTR_PARAM_CBANK
	.align		4
        /*0044*/ 	.byte	0x04, 0x0a
        /*0046*/ 	.short	(.L_134 - .L_133)
	.align		4
.L_133:
        /*0048*/ 	.word	index@(.nv.constant0._ZN7cutlass13device_kernelIN5flash11enable_sm90INS1_16FlashAttnFwdSm90INS1_25CollectiveMainloopFwdSm90ILi2EN4cute5tupleIJNS5_1CILi1EEES8_S8_EEENS6_IJNS7_ILi128EEESA_NS7_ILi192EEEEEELi128ENS_12float_e4m3_tEfNS_4arch4Sm90ELb0ELb1ELb1ELb1ELb1ELb1ELb0ELb1ELb1ELb1ELb1ELb0EEENS1_21CollectiveEpilogueFwdINS6_IJSA_SA_SA_EEES9_NS_10bfloat16_tESF_Li256ELb1ELb1ELb1ELb1EEENS1_36VarlenDynamicPersistentTileSchedulerILi128ELi128ELi256ELi128ELb1ELb1ELb1ELb1ELb0ELb1EEEEEEEEEvNT_6ParamsE)
        /*004c*/ 	.short	0x0380
        /*004e*/ 	.short	0x0a80


	//----- nvinfo : EIATTR_SW_WAR
	.align		4
.L_134:
        /*0050*/ 	.byte	0x04, 0x36
        /*0052*/ 	.short	(.L_136 - .L_135)
.L_135:
        /*0054*/ 	.word	0x00000008
.L_136:


//--------------------- .nv.info._ZN7cutlass13device_kernelIN5flash11enable_sm90INS1_16FlashAttnFwdSm90INS1_25CollectiveMainloopFwdSm90ILi2EN4cute5tupleIJNS5_1CILi1EEES8_S8_EEENS6_IJNS7_ILi128EEENS7_ILi160EEENS7_ILi192EEEEEELi128ENS_12float_e4m3_tEfNS_4arch4Sm90ELb1ELb0ELb1ELb0ELb1ELb0ELb0ELb1ELb1ELb1ELb1ELb0EEENS1_21CollectiveEpilogueFwdINS6_IJSA_SA_SB_EEES9_NS_10bfloat16_tESG_Li256ELb0ELb1ELb1ELb1EEENS1_19SingleTileSchedulerILb0ELb1ELb1ELi128EEEEEEEEEvNT_6ParamsE --------------------------
	.section	.nv.info._ZN7cutlass13device_kernelIN5flash11enable_sm90INS1_16FlashAttnFwdSm90INS1_25CollectiveMainloopFwdSm90ILi2EN4cute5tupleIJNS5_1CILi1EEES8_S8_EEENS6_IJNS7_ILi128EEENS7_ILi160EEENS7_ILi192EEEEEELi128ENS_12float_e4m3_tEfNS_4arch4Sm90ELb1ELb0ELb1ELb0ELb1ELb0ELb0ELb1ELb1ELb1ELb1ELb0EEENS1_21CollectiveEpilogueFwdINS6_IJSA_SA_SB_EEES9_NS_10bfloat16_tESG_Li256ELb0ELb1ELb1ELb1EEENS1_19SingleTileSchedulerILb0ELb1ELb1ELi128EEEEEEEEEvNT_6ParamsE,"",@"SHT_CUDA_INFO"
	.sectionflags	@""
	.align	4


	//----- nvinfo : EIATTR_CUDA_API_VERSION
	.align		4
        /*0000*/ 	.byte	0x04, 0x37
        /*0002*/ 	.short	(.L_138 - .L_137)
.L_137:
        /*0004*/ 	.word	0x00000082


	//----- nvinfo : EIATTR_KPARAM_INFO
	.align		4
.L_138:
        /*0008*/ 	.byte	0x04, 0x17
        /*000a*/ 	.short	(.L_140 - .L_139)
.L_139:
        /*000c*/ 	.word	0x00000000
        /*0010*/ 	.short	0x0000
        /*0012*/ 	.short	0x0000
        /*0014*/ 	.byte	0x00, 0xf0, 0x01, 0x28


	//----- nvinfo : EIATTR_SPARSE_MMA_MASK
	.align		4
.L_140:
        /*0018*/ 	.byte	0x03, 0x50
        /*001a*/ 	.short	0x0000


	//----- nvinfo : EIATTR_MAXREG_COUNT
	.align		4
        /*001c*/ 	.byte	0x03, 0x1b
        /*001e*/ 	.short	0x00a8


	//----- nvinfo : EIATTR_MERCURY_ISA_VERSION
	.align		4
        /*0020*/ 	.byte	0x03, 0x5f
        /*0022*/ 	.short	0x0101


	//----- nvinfo : EIATTR_VRC_CTA_INIT_COUNT
	.align		4
        /*0024*/ 	.byte	0x02, 0x4a
	.zero		1
	.zero		1


	//----- nvinfo : EIATTR_EXIT_INSTR_OFFSETS
	.align		4
        /*0028*/ 	.byte	0x04, 0x1c
        /*002a*/ 	.short	(.L_142 - .L_141)


	//   ....[0]....
.L_141:
        /*002c*/ 	.word	0x00000010


	//----- nvinfo : EIATTR_MAX_THREADS
	.align		4
.L_142:
        /*0030*/ 	.byte	0x04, 0x05
        /*0032*/ 	.short	(.L_144 - .L_143)
.L_143:
        /*0034*/ 	.word	0x00000180
        /*0038*/ 	.word	0x00000001
        /*003c*/ 	.word	0x00000001


	//----- nvinfo : EIATTR_CBANK_PARAM_SIZE
	.align		4
.L_144:
        /*0040*/ 	.byte	0x03, 0x19
        /*0042*/ 	.short	0x0a00


	//----- nvinfo : EIATTR_PARAM_CBANK
	.align		4
        /*0044*/ 	.byte	0x04, 0x0a
        /*0046*/ 	.short	(.L_146 - .L_145)
	.align		4
.L_145:
        /*0048*/ 	.word	index@(.nv.constant0._ZN7cutlass13device_kernelIN5flash11enable_sm90INS1_16FlashAttnFwdSm90INS1_25CollectiveMainloopFwdSm90ILi2EN4cute5tupleIJNS5_1CILi1EEES8_S8_EEENS6_IJNS7_ILi128EEENS7_ILi160EEENS7_ILi192EEEEEELi128ENS_12float_e4m3_tEfNS_4arch4Sm90ELb1ELb0ELb1ELb0ELb1ELb0ELb0ELb1ELb1ELb1ELb1ELb0EEENS1_21CollectiveEpilogueFwdINS6_IJSA_SA_SB_EEES9_NS_10bfloat16_tESG_Li256ELb0ELb1ELb1ELb1EEENS1_19SingleTileSchedulerILb0ELb1ELb1ELi128EEEEEEEEEvNT_6ParamsE)
        /*004c*/ 	.short	0x0380
        /*004e*/ 	.short	0x0a00


	//----- nvinfo : EIATTR_SW_WAR
	.align		4
.L_146:
        /*0050*/ 	.byte	0x04, 0x36
        /*0052*/ 	.short	(.L_148 - .L_147)
.L_147:
        /*0054*/ 	.word	0x00000008
.L_148:


//--------------------- .nv.info._ZN7cutlass13device_kernelIN5flash11enable_sm90INS1_16FlashAttnFwdSm90INS1_25CollectiveMainloopFwdSm90ILi2EN4cute5tupleIJNS5_1CILi1EEES8_S8_EEENS6_IJNS7_ILi128EEENS7_ILi160EEENS7_ILi192EEEEEELi128ENS_12float_e4m3_tEfNS_4arch4Sm90ELb1ELb0ELb1ELb1ELb1ELb0ELb0ELb1ELb1ELb1ELb1ELb0EEENS1_21CollectiveEpilogueFwdINS6_IJSA_SA_SB_EEES9_NS_10bfloat16_tESG_Li256ELb1ELb1ELb1ELb1EEENS1_36VarlenDynamicPersistentTileSchedulerILi128ELi160ELi256ELi128ELb1ELb1ELb1ELb1ELb1ELb1EEEEEEEEEvNT_6ParamsE --------------------------
	.section	.nv.info._ZN7cutlass13device_kernelIN5flash11enable_sm90INS1_16FlashAttnFwdSm90INS1_25CollectiveMainloopFwdSm90ILi2EN4cute5tupleIJNS5_1CILi1EEES8_S8_EEENS6_IJNS7_ILi128EEENS7_ILi160EEENS7_ILi192EEEEEELi128ENS_12float_e4m3_tEfNS_4arch4Sm90ELb1ELb0ELb1ELb1ELb1ELb0ELb0ELb1ELb1ELb1ELb1ELb0EEENS1_21CollectiveEpilogueFwdINS6_IJSA_SA_SB_EEES9_NS_10bfloat16_tESG_Li256ELb1ELb1ELb1ELb1EEENS1_36VarlenDynamicPersistentTileSchedulerILi128ELi160ELi256ELi128ELb1ELb1ELb1ELb1ELb1ELb1EEEEEEEEEvNT_6ParamsE,"",@"SHT_CUDA_INFO"
	.sectionflags	@""
	.align	4


	//----- nvinfo : EIATTR_CUDA_API_VERSION
	.align		4
        /*0000*/ 	.byte	0x04, 0x37
        /*0002*/ 	.short	(.L_150 - .L_149)
.L_149:
        /*0004*/ 	.word	0x00000082


	//----- nvinfo : EIATTR_KPARAM_INFO
	.align		4
.L_150:
        /*0008*/ 	.byte	0x04, 0x17
        /*000a*/ 	.short	(.L_152 - .L_151)
.L_151:
        /*000c*/ 	.word	0x00000000
        /*0010*/ 	.short	0x0000
        /*0012*/ 	.short	0x0000
        /*0014*/ 	.byte	0x00, 0xf0, 0x01, 0x2a


	//----- nvinfo : EIATTR_SPARSE_MMA_MASK
	.align		4
.L_152:
        /*0018*/ 	.byte	0x03, 0x50
        /*001a*/ 	.short	0x0000


	//----- nvinfo : EIATTR_MAXREG_COUNT
	.align		4
        /*001c*/ 	.byte	0x03, 0x1b
        /*001e*/ 	.short	0x00a8


	//----- nvinfo : EIATTR_MERCURY_ISA_VERSION
	.align		4
        /*0020*/ 	.byte	0x03, 0x5f
        /*0022*/ 	.short	0x0101


	//----- nvinfo : EIATTR_VRC_CTA_INIT_COUNT
	.align		4
        /*0024*/ 	.byte	0x02, 0x4a
	.zero		1
	.zero		1


	//----- nvinfo : EIATTR_EXIT_INSTR_OFFSETS
	.align		4
        /*0028*/ 	.byte	0x04, 0x1c
        /*002a*/ 	.short	(.L_154 - .L_153)


	//   ....[0]....
.L_153:
        /*002c*/ 	.word	0x00000010


	//----- nvinfo : EIATTR_MAX_THREADS
	.align		4
.L_154:
        /*0030*/ 	.byte	0x04, 0x05
        /*0032*/ 	.short	(.L_156 - .L_155)
.L_155:
        /*0034*/ 	.word	0x00000180
        /*0038*/ 	.word	0x00000001
        /*003c*/ 	.word	0x00000001


	//----- nvinfo : EIATTR_CBANK_PARAM_SIZE
	.align		4
.L_156:
        /*0040*/ 	.byte	0x03, 0x19
        /*0042*/ 	.short	0x0a80


	//----- nvinfo : EIATTR_PARAM_CBANK
	.align		4
        /*0044*/ 	.byte	0x04, 0x0a
        /*0046*/ 	.short	(.L_158 - .L_157)
	.align		4
.L_157:
        /*0048*/ 	.word	index@(.nv.constant0._ZN7cutlass13device_kernelIN5flash11enable_sm90INS1_16FlashAttnFwdSm90INS1_25CollectiveMainloopFwdSm90ILi2EN4cute5tupleIJNS5_1CILi1EEES8_S8_EEENS6_IJNS7_ILi128EEENS7_ILi160EEENS7_ILi192EEEEEELi128ENS_12float_e4m3_tEfNS_4arch4Sm90ELb1ELb0ELb1ELb1ELb1ELb0ELb0ELb1ELb1ELb1ELb1ELb0EEENS1_21CollectiveEpilogueFwdINS6_IJSA_SA_SB_EEES9_NS_10bfloat16_tESG_Li256ELb1ELb1ELb1ELb1EEENS1_36VarlenDynamicPersistentTileSchedulerILi128ELi160ELi256ELi128ELb1ELb1ELb1ELb1ELb1ELb1EEEEEEEEEvNT_6ParamsE)
        /*004c*/ 	.short	0x0380
        /*004e*/ 	.short	0x0a80


	//----- nvinfo : EIATTR_SW_WAR
	.align		4
.L_158:
        /*0050*/ 	.byte	0x04, 0x36
        /*0052*/ 	.short	(.L_160 - .L_159)
.L_159:
        /*0054*/ 	.word	0x00000008
.L_160:


//--------------------- .nv.info._ZN7cutlass13device_kernelIN5flash11enable_sm90INS1_16FlashAttnFwdSm90INS1_25CollectiveMainloopFwdSm90ILi2EN4cute5tupleIJNS5_1CILi1EEES8_S8_EEENS6_IJNS7_ILi128EEENS7_ILi160EEENS7_ILi192EEEEEELi128ENS_12float_e4m3_tEfNS_4arch4Sm90ELb1ELb0ELb1ELb1ELb1ELb1ELb0ELb1ELb1ELb1ELb1ELb0EEENS1_21CollectiveEpilogueFwdINS6_IJSA_SA_SB_EEES9_NS_10bfloat16_tESG_Li256ELb1ELb1ELb1ELb1EEENS1_36VarlenDynamicPersistentTileSchedulerILi128ELi160ELi256ELi128ELb1ELb1ELb1ELb1ELb1ELb1EEEEEEEEEvNT_6ParamsE --------------------------
	.section	.nv.info._ZN7cutlass13device_kernelIN5flash11enable_sm90INS1_16FlashAttnFwdSm90INS1_25CollectiveMainloopFwdSm90ILi2EN4cute5tupleIJNS5_1CILi1EEES8_S8_EEENS6_IJNS7_ILi128EEENS7_ILi160EEENS7_ILi192EEEEEELi128ENS_12float_e4m3_tEfNS_4arch4Sm90ELb1ELb0ELb1ELb1ELb1ELb1ELb0ELb1ELb1ELb1ELb1ELb0EEENS1_21CollectiveEpilogueFwdINS6_IJSA_SA_SB_EEES9_NS_10bfloat16_tESG_Li256ELb1ELb1ELb1ELb1EEENS1_36VarlenDynamicPersistentTileSchedulerILi128ELi160ELi256ELi128ELb1ELb1ELb1ELb1ELb1ELb1EEEEEEEEEvNT_6ParamsE,"",@"SHT_CUDA_INFO"
	.sectionflags	@""
	.align	4


	//----- nvinfo : EIATTR_CUDA_API_VERSION
	.align		4
        /*0000*/ 	.byte	0x04, 0x37
        /*0002*/ 	.short	(.L_162 - .L_161)
.L_161:
        /*0004*/ 	.word	0x00000082


	//----- nvinfo : EIATTR_KPARAM_INFO
	.align		4
.L_162:
        /*0008*/ 	.byte	0x04, 0x17
        /*000a*/ 	.short	(.L_164 - .L_163)
.L_163:
        /*000c*/ 	.word	0x00000000
        /*0010*/ 	.short	0x0000
        /*0012*/ 	.short	0x0000
        /*0014*/ 	.byte	0x00, 0xf0, 0x01, 0x2a


	//----- nvinfo : EIATTR_SPARSE_MMA_MASK
	.align		4
.L_164:
        /*0018*/ 	.byte	0x03, 0x50
        /*001a*/ 	.short	0x0000


	//----- nvinfo : EIATTR_MAXREG_COUNT
	.align		4
        /*001c*/ 	.byte	0x03, 0x1b
        /*001e*/ 	.short	0x00a8


	//----- nvinfo : EIATTR_MERCURY_ISA_VERSION
	.align		4
        /*0020*/ 	.byte	0x03, 0x5f
        /*0022*/ 	.short	0x0101


	//----- nvinfo : EIATTR_VRC_CTA_INIT_COUNT
	.align		4
        /*0024*/ 	.byte	0x02, 0x4a
	.zero		1
	.zero		1


	//----- nvinfo : EIATTR_EXIT_INSTR_OFFSETS
	.align		4
        /*0028*/ 	.byte	0x04, 0x1c
        /*002a*/ 	.short	(.L_166 - .L_165)


	//   ....[0]....
.L_165:
        /*002c*/ 	.word	0x00000010


	//----- nvinfo : EIATTR_MAX_THREADS
	.align		4
.L_166:
        /*0030*/ 	.byte	0x04, 0x05
        /*0032*/ 	.short	(.L_168 - .L_167)
.L_167:
        /*0034*/ 	.word	0x00000180
        /*0038*/ 	.word	0x00000001
        /*003c*/ 	.word	0x00000001


	//----- nvinfo : EIATTR_CBANK_PARAM_SIZE
	.align		4
.L_168:
        /*0040*/ 	.byte	0x03, 0x19
        /*0042*/ 	.short	0x0a80


	//----- nvinfo : EIATTR_PARAM_CBANK
	.align		4
        /*0044*/ 	.byte	0x04, 0x0a
        /*0046*/ 	.short	(.L_170 - .L_169)
	.align		4
.L_169:
        /*0048*/ 	.word	index@(.nv.constant0._ZN7cutlass13device_kernelIN5flash11enable_sm90INS1_16FlashAttnFwdSm90INS1_25CollectiveMainloopFwdSm90ILi2EN4cute5tupleIJNS5_1CILi1EEES8_S8_EEENS6_IJNS7_ILi128EEENS7_ILi160EEENS7_ILi192EEEEEELi128ENS_12float_e4m3_tEfNS_4arch4Sm90ELb1ELb0ELb1ELb1ELb1ELb1ELb0ELb1ELb1ELb1ELb1ELb0EEENS1_21CollectiveEpilogueFwdINS6_IJSA_SA_SB_EEES9_NS_10bfloat16_tESG_Li256ELb1ELb1ELb1ELb1EEENS1_36VarlenDynamicPersistentTileSchedulerILi128ELi160ELi256ELi128ELb1ELb1ELb1ELb1ELb1ELb1EEEEEEEEEvNT_6ParamsE)
        /*004c*/ 	.short	0x0380
        /*004e*/ 	.short	0x0a80


	//----- nvinfo : EIATTR_SW_WAR
	.align		4
.L_170:
        /*0050*/ 	.byte	0x04, 0x36
        /*0052*/ 	.short	(.L_172 - .L_171)
.L_171:
        /*0054*/ 	.word	0x00000008
.L_172:


//--------------------- .nv.callgraph             --------------------------
	.section	.nv.callgraph,"",@"SHT_CUDA_CALLGRAPH"
	.align	4
	.sectionentsize	8
	.align		4
        /*0000*/ 	.word	0x00000000
	.align		4
        /*0004*/ 	.word	0xffffffff
	.align		4
        /*0008*/ 	.word	0x00000000
	.align		4
        /*000c*/ 	.word	0xfffffffe
	.align		4
        /*0010*/ 	.word	0x00000000
	.align		4
        /*0014*/ 	.word	0xfffffffd
	.align		4
        /*0018*/ 	.word	0x00000000
	.align		4
        /*001c*/ 	.word	0xfffffffc


//--------------------- .nv.constant4             --------------------------
	.section	.nv.constant4,"a",@progbits
	.align	8
	.align		8
.nv.constant4:
        /*0000*/ 	.dword	_ZN87_INTERNAL_2a0913c8_51_flash_fwd_hdimdiff_e4m3_paged_split_softcap_sm90_cu_f3e6f9ee_38694cuda3std3__45__cpo5beginE
	.align		8
        /*0008*/ 	.dword	_ZN87_INTERNAL_2a0913c8_51_flash_fwd_hdimdiff_e4m3_paged_split_softcap_sm90_cu_f3e6f9ee_38694cuda3std3__45__cpo3endE
	.align		8
        /*0010*/ 	.dword	_ZN87_INTERNAL_2a0913c8_51_flash_fwd_hdimdiff_e4m3_paged_split_softcap_sm90_cu_f3e6f9ee_38694cuda3std3__45__cpo6cbeginE
	.align		8
        /*0018*/ 	.dword	_ZN87_INTERNAL_2a0913c8_51_flash_fwd_hdimdiff_e4m3_paged_split_softcap_sm90_cu_f3e6f9ee_38694cuda3std3__45__cpo4cendE
	.align		8
        /*0020*/ 	.dword	_ZN87_INTERNAL_2a0913c8_51_flash_fwd_hdimdiff_e4m3_paged_split_softcap_sm90_cu_f3e6f9ee_38694cuda3std3__489_GLOBAL__N__2a0913c8_51_flash_fwd_hdimdiff_e4m3_paged_split_softcap_sm90_cu_f3e6f9ee_38696ignoreE
	.align		8
        /*0028*/ 	.dword	_ZN87_INTERNAL_2a0913c8_51_flash_fwd_hdimdiff_e4m3_paged_split_softcap_sm90_cu_f3e6f9ee_38694cuda3std3__419piecewise_constructE
	.align		8
        /*0030*/ 	.dword	_ZN87_INTERNAL_2a0913c8_51_flash_fwd_hdimdiff_e4m3_paged_split_softcap_sm90_cu_f3e6f9ee_38694cuda3std3__48in_placeE
	.align		8
        /*0038*/ 	.dword	_ZN87_INTERNAL_2a0913c8_51_flash_fwd_hdimdiff_e4m3_paged_split_softcap_sm90_cu_f3e6f9ee_38694cuda3std6ranges3__45__cpo4swapE
	.align		8
        /*0040*/ 	.dword	_ZN87_INTERNAL_2a0913c8_51_flash_fwd_hdimdiff_e4m3_paged_split_softcap_sm90_cu_f3e6f9ee_38694cuda3std6ranges3__45__cpo9iter_moveE
	.align		8
        /*0048*/ 	.dword	_ZN87_INTERNAL_2a0913c8_51_flash_fwd_hdimdiff_e4m3_paged_split_softcap_sm90_cu_f3e6f9ee_38694cute7productE
	.align		8
        /*0050*/ 	.dword	_ZN87_INTERNAL_2a0913c8_51_flash_fwd_hdimdiff_e4m3_paged_split_softcap_sm90_cu_f3e6f9ee_38694cute1_E


//--------------------- .text._ZN7cutlass13device_kernelIN5flash11enable_sm90INS1_16FlashAttnFwdSm90INS1_25CollectiveMainloopFwdSm90ILi2EN4cute5tupleIJNS5_1CILi1EEES8_S8_EEENS6_IJNS7_ILi128EEENS7_ILi160EEENS7_ILi192EEEEEELi128ENS_12float_e4m3_tEfNS_4arch4Sm90ELb0ELb0ELb1ELb0ELb1ELb0ELb0ELb1ELb1ELb1ELb1ELb0EEENS1_21CollectiveEpilogueFwdINS6_IJSA_SA_SB_EEES9_NS_10bfloat16_tESG_Li256ELb0ELb1ELb1ELb1EEENS1_19SingleTileSchedulerILb0ELb1ELb1ELi128EEEEEEEEEvNT_6ParamsE --------------------------
	.section	.text._ZN7cutlass13device_kernelIN5flash11enable_sm90INS1_16FlashAttnFwdSm90INS1_25CollectiveMainloopFwdSm90ILi2EN4cute5tupleIJNS5_1CILi1EEES8_S8_EEENS6_IJNS7_ILi128EEENS7_ILi160EEENS7_ILi192EEEEEELi128ENS_12float_e4m3_tEfNS_4arch4Sm90ELb0ELb0ELb1ELb0ELb1ELb0ELb0ELb1ELb1ELb1ELb1ELb0EEENS1_21CollectiveEpilogueFwdINS6_IJSA_SA_SB_EEES9_NS_10bfloat16_tESG_Li256ELb0ELb1ELb1ELb1EEENS1_19SingleTileSchedulerILb0ELb1ELb1ELi128EEEEEEEEEvNT_6ParamsE,"ax",@progbits
	.align	128
.text._ZN7cutlass13device_kernelIN5flash11enable_sm90INS1_16FlashAttnFwdSm90INS1_25CollectiveMainloopFwdSm90ILi2EN4cute5tupleIJNS5_1CILi1EEES8_S8_EEENS6_IJNS7_ILi128EEENS7_ILi160EEENS7_ILi192EEEEEELi128ENS_12float_e4m3_tEfNS_4arch4Sm90ELb0ELb0ELb1ELb0ELb1ELb0ELb0ELb1ELb1ELb1ELb1ELb0EEENS1_21CollectiveEpilogueFwdINS6_IJSA_SA_SB_EEES9_NS_10bfloat16_tESG_Li256ELb0ELb1ELb1ELb1EEENS1_19SingleTileSchedulerILb0ELb1ELb1ELi128EEEEEEEEEvNT_6ParamsE:
        .type           _ZN7cutlass13device_kernelIN5flash11enable_sm90INS1_16FlashAttnFwdSm90INS1_25CollectiveMainloopFwdSm90ILi2EN4cute5tupleIJNS5_1CILi1EEES8_S8_EEENS6_IJNS7_ILi128EEENS7_ILi160EEENS7_ILi192EEEEEELi128ENS_12float_e4m3_tEfNS_4arch4Sm90ELb0ELb0ELb1ELb0ELb1ELb0ELb0ELb1ELb1ELb1ELb1ELb0EEENS1_21CollectiveEpilogueFwdINS6_IJSA_SA_SB_EEES9_NS_10bfloat16_tESG_Li256ELb0ELb1ELb1ELb1EEENS1_19SingleTileSchedulerILb0ELb1ELb1ELi128EEEEEEEEEvNT_6ParamsE,@function
        .size           _ZN7cutlass13device_kernelIN5flash11enable_sm90INS1_16FlashAttnFwdSm90INS1_25CollectiveMainloopFwdSm90ILi2EN4cute5tupleIJNS5_1CILi1EEES8_S8_EEENS6_IJNS7_ILi128EEENS7_ILi160EEENS7_ILi192EEEEEELi128ENS_12float_e4m3_tEfNS_4arch4Sm90ELb0ELb0ELb1ELb0ELb1ELb0ELb0ELb1ELb1ELb1ELb1ELb0EEENS1_21CollectiveEpilogueFwdINS6_IJSA_SA_SB_EEES9_NS_10bfloat16_tESG_Li256ELb0ELb1ELb1ELb1EEENS1_19SingleTileSchedulerILb0ELb1ELb1ELi128EEEEEEEEEvNT_6ParamsE,(.L_x_9 - _ZN7cutlass13device_kernelIN5flash11enable_sm90INS1_16FlashAttnFwdSm90INS1_25CollectiveMainloopFwdSm90ILi2EN4cute5tupleIJNS5_1CILi1EEES8_S8_EEENS6_IJNS7_ILi128EEENS7_ILi160EEENS7_ILi192EEEEEELi128ENS_12float_e4m3_tEfNS_4arch4Sm90ELb0ELb0ELb1ELb0ELb1ELb0ELb0ELb1ELb1ELb1ELb1ELb0EEENS1_21CollectiveEpilogueFwdINS6_IJSA_SA_SB_EEES9_NS_10bfloat16_tESG_Li256ELb0ELb1ELb1ELb1EEENS1_19SingleTileSchedulerILb0ELb1ELb1ELi128EEEEEEEEEvNT_6ParamsE)
        .other          _ZN7cutlass13device_kernelIN5flash11enable_sm90INS1_16FlashAttnFwdSm90INS1_25CollectiveMainloopFwdSm90ILi2EN4cute5tupleIJNS5_1CILi1EEES8_S8_EEENS6_IJNS7_ILi128EEENS7_ILi160EEENS7_ILi192EEEEEELi128ENS_12float_e4m3_tEfNS_4arch4Sm90ELb0ELb0ELb1ELb0ELb1ELb0ELb0ELb1ELb1ELb1ELb1ELb0EEENS1_21CollectiveEpilogueFwdINS6_IJSA_SA_SB_EEES9_NS_10bfloat16_tESG_Li256ELb0ELb1ELb1ELb1EEENS1_19SingleTileSchedulerILb0ELb1ELb1ELi128EEEEEEEEEvNT_6ParamsE,@"STO_CUDA_ENTRY STV_DEFAULT"
_ZN7cutlass13device_kernelIN5flash11enable_sm90INS1_16FlashAttnFwdSm90INS1_25CollectiveMainloopFwdSm90ILi2EN4cute5tupleIJNS5_1CILi1EEES8_S8_EEENS6_IJNS7_ILi128EEENS7_ILi160EEENS7_ILi192EEEEEELi128ENS_12float_e4m3_tEfNS_4arch4Sm90ELb0ELb0ELb1ELb0ELb1ELb0ELb0ELb1ELb1ELb1ELb1ELb0EEENS1_21CollectiveEpilogueFwdINS6_IJSA_SA_SB_EEES9_NS_10bfloat16_tESG_Li256ELb0ELb1ELb1ELb1EEENS1_19SingleTileSchedulerILb0ELb1ELb1ELi128EEEEEEEEEvNT_6ParamsE:
[----:B------:R-:W-:Y:S01]  /*0000*/  LDC R1, c[0x0][0x37c] ;  /* 0x0000df00ff017b82 */ /* 0x000fe20000000800 */
[----:B------:R-:W-:Y:S05]  /*0010*/  EXIT ;  /* 0x000000000000794d */ /* 0x000fea0003800000 */
.L_x_0:
[----:B------:R-:W-:-:S00]  /*0020*/  BRA `(.L_x_0) ;  /* 0xfffffffc00fc7947 */ /* 0x000fc0000383ffff */
[----:B------:R-:W-:-:S00]  /*0030*/  NOP ;  /* 0x0000000000007918 */ /* 0x000fc00000000000 */
        /* <DEDUP_REMOVED lines=12> */
.L_x_9:


//--------------------- .text._ZN7cutlass13device_kernelIN5flash11enable_sm90INS1_16FlashAttnFwdSm90INS1_25CollectiveMainloopFwdSm90ILi2EN4cute5tupleIJNS5_1CILi1EEES8_S8_EEENS6_IJNS7_ILi128EEENS7_ILi160EEENS7_ILi192EEEEEELi128ENS_12float_e4m3_tEfNS_4arch4Sm90ELb0ELb0ELb1ELb1ELb1ELb0ELb0ELb1ELb1ELb1ELb1ELb0EEENS1_21CollectiveEpilogueFwdINS6_IJSA_SA_SB_EEES9_NS_10bfloat16_tESG_Li256ELb1ELb1ELb1ELb1EEENS1_36VarlenDynamicPersistentTileSchedulerILi128ELi160ELi256ELi128ELb1ELb1ELb1ELb0ELb1ELb1EEEEEEEEEvNT_6ParamsE --------------------------
	.section	.text._ZN7cutlass13device_kernelIN5flash11enable_sm90INS1_16FlashAttnFwdSm90INS1_25CollectiveMainloopFwdSm90ILi2EN4cute5tupleIJNS5_1CILi1EEES8_S8_EEENS6_IJNS7_ILi128EEENS7_ILi160EEENS7_ILi192EEEEEELi128ENS_12float_e4m3_tEfNS_4arch4Sm90ELb0ELb0ELb1ELb1ELb1ELb0ELb0ELb1ELb1ELb1ELb1ELb0EEENS1_21CollectiveEpilogueFwdINS6_IJSA_SA_SB_EEES9_NS_10bfloat16_tESG_Li256ELb1ELb1ELb1ELb1EEENS1_36VarlenDynamicPersistentTileSchedulerILi128ELi160ELi256ELi128ELb1ELb1ELb1ELb0ELb1ELb1EEEEEEEEEvNT_6ParamsE,"ax",@progbits
	.align	128
.text._ZN7cutlass13device_kernelIN5flash11enable_sm90INS1_16FlashAttnFwdSm90INS1_25CollectiveMainloopFwdSm90ILi2EN4cute5tupleIJNS5_1CILi1EEES8_S8_EEENS6_IJNS7_ILi128EEENS7_ILi160EEENS7_ILi192EEEEEELi128ENS_12float_e4m3_tEfNS_4arch4Sm90ELb0ELb0ELb1ELb1ELb1ELb0ELb0ELb1ELb1ELb1ELb1ELb0EEENS1_21CollectiveEpilogueFwdINS6_IJSA_SA_SB_EEES9_NS_10bfloat16_tESG_Li256ELb1ELb1ELb1ELb1EEENS1_36VarlenDynamicPersistentTileSchedulerILi128ELi160ELi256ELi128ELb1ELb1ELb1ELb0ELb1ELb1EEEEEEEEEvNT_6ParamsE:
        .type           _ZN7cutlass13device_kernelIN5flash11enable_sm90INS1_16FlashAttnFwdSm90INS1_25CollectiveMainloopFwdSm90ILi2EN4cute5tupleIJNS5_1CILi1EEES8_S8_EEENS6_IJNS7_ILi128EEENS7_ILi160EEENS7_ILi192EEEEEELi128ENS_12float_e4m3_tEfNS_4arch4Sm90ELb0ELb0ELb1ELb1ELb1ELb0ELb0ELb1ELb1ELb1ELb1ELb0EEENS1_21CollectiveEpilogueFwdINS6_IJSA_SA_SB_EEES9_NS_10bfloat16_tESG_Li256ELb1ELb1ELb1ELb1EEENS1_36VarlenDynamicPersistentTileSchedulerILi128ELi160ELi256ELi128ELb1ELb1ELb1ELb0ELb1ELb1EEEEEEEEEvNT_6ParamsE,@function
        .size           _ZN7cutlass13device_kernelIN5flash11enable_sm90INS1_16FlashAttnFwdSm90INS1_25CollectiveMainloopFwdSm90ILi2EN4cute5tupleIJNS5_1CILi1EEES8_S8_EEENS6_IJNS7_ILi128EEENS7_ILi160EEENS7_ILi192EEEEEELi128ENS_12float_e4m3_tEfNS_4arch4Sm90ELb0ELb0ELb1ELb1ELb1ELb0ELb0ELb1ELb1ELb1ELb1ELb0EEENS1_21CollectiveEpilogueFwdINS6_IJSA_SA_SB_EEES9_NS_10bfloat16_tESG_Li256ELb1ELb1ELb1ELb1EEENS1_36VarlenDynamicPersistentTileSchedulerILi128ELi160ELi256ELi128ELb1ELb1ELb1ELb0ELb1ELb1EEEEEEEEEvNT_6ParamsE,(.L_x_10 - _ZN7cutlass13device_kernelIN5flash11enable_sm90INS1_16FlashAttnFwdSm90INS1_25CollectiveMainloopFwdSm90ILi2EN4cute5tupleIJNS5_1CILi1EEES8_S8_EEENS6_IJNS7_ILi128EEENS7_ILi160EEENS7_ILi192EEEEEELi128ENS_12float_e4m3_tEfNS_4arch4Sm90ELb0ELb0ELb1ELb1ELb1ELb0ELb0ELb1ELb1ELb1ELb1ELb0EEENS1_21CollectiveEpilogueFwdINS6_IJSA_SA_SB_EEES9_NS_10bfloat16_tESG_Li256ELb1ELb1ELb1ELb1EEENS1_36VarlenDynamicPersistentTileSchedulerILi128ELi160ELi256ELi128ELb1ELb1ELb1ELb0ELb1ELb1EEEEEEEEEvNT_6ParamsE)
        .other          _ZN7cutlass13device_kernelIN5flash11enable_sm90INS1_16FlashAttnFwdSm90INS1_25CollectiveMainloopFwdSm90ILi2EN4cute5tupleIJNS5_1CILi1EEES8_S8_EEENS6_IJNS7_ILi128EEENS7_ILi160EEENS7_ILi192EEEEEELi128ENS_12float_e4m3_tEfNS_4arch4Sm90ELb0ELb0ELb1ELb1ELb1ELb0ELb0ELb1ELb1ELb1ELb1ELb0EEENS1_21CollectiveEpilogueFwdINS6_IJSA_SA_SB_EEES9_NS_10bfloat16_tESG_Li256ELb1ELb1ELb1ELb1EEENS1_36VarlenDynamicPersistentTileSchedulerILi128ELi160ELi256ELi128ELb1ELb1ELb1ELb0ELb1ELb1EEEEEEEEEvNT_6ParamsE,@"STO_CUDA_ENTRY STV_DEFAULT"
_ZN7cutlass13device_kernelIN5flash11enable_sm90INS1_16FlashAttnFwdSm90INS1_25CollectiveMainloopFwdSm90ILi2EN4cute5tupleIJNS5_1CILi1EEES8_S8_EEENS6_IJNS7_ILi128EEENS7_ILi160EEENS7_ILi192EEEEEELi128ENS_12float_e4m3_tEfNS_4arch4Sm90ELb0ELb0ELb1ELb1ELb1ELb0ELb0ELb1ELb1ELb1ELb1ELb0EEENS1_21CollectiveEpilogueFwdINS6_IJSA_SA_SB_EEES9_NS_10bfloat16_tESG_Li256ELb1ELb1ELb1ELb1EEENS1_36VarlenDynamicPersistentTileSchedulerILi128ELi160ELi256ELi128ELb1ELb1ELb1ELb0ELb1ELb1EEEEEEEEEvNT_6ParamsE:
[----:B------:R-:W-:Y:S01]  /*0000*/  LDC R1, c[0x0][0x37c] ;  /* 0x0000df00ff017b82 */ /* 0x000fe20000000800 */
[----:B------:R-:W-:Y:S05]  /*0010*/  EXIT ;  /* 0x000000000000794d */ /* 0x000fea0003800000 */
.L_x_1:
        /* <DEDUP_REMOVED lines=14> */
.L_x_10:


//--------------------- .text._ZN7cutlass13device_kernelIN5flash11enable_sm90INS1_16FlashAttnFwdSm90INS1_25CollectiveMainloopFwdSm90ILi2EN4cute5tupleIJNS5_1CILi1EEES8_S8_EEENS6_IJNS7_ILi128EEENS7_ILi160EEENS7_ILi192EEEEEELi128ENS_12float_e4m3_tEfNS_4arch4Sm90ELb0ELb0ELb1ELb1ELb1ELb1ELb0ELb1ELb1ELb1ELb1ELb0EEENS1_21CollectiveEpilogueFwdINS6_IJSA_SA_SB_EEES9_NS_10bfloat16_tESG_Li256ELb1ELb1ELb1ELb1EEENS1_36VarlenDynamicPersistentTileSchedulerILi128ELi160ELi256ELi128ELb1ELb1ELb1ELb0ELb1ELb1EEEEEEEEEvNT_6ParamsE --------------------------
	.section	.text._ZN7cutlass13device_kernelIN5flash11enable_sm90INS1_16FlashAttnFwdSm90INS1_25CollectiveMainloopFwdSm90ILi2EN4cute5tupleIJNS5_1CILi1EEES8_S8_EEENS6_IJNS7_ILi128EEENS7_ILi160EEENS7_ILi192EEEEEELi128ENS_12float_e4m3_tEfNS_4arch4Sm90ELb0ELb0ELb1ELb1ELb1ELb1ELb0ELb1ELb1ELb1ELb1ELb0EEENS1_21CollectiveEpilogueFwdINS6_IJSA_SA_SB_EEES9_NS_10bfloat16_tESG_Li256ELb1ELb1ELb1ELb1EEENS1_36VarlenDynamicPersistentTileSchedulerILi128ELi160ELi256ELi128ELb1ELb1ELb1ELb0ELb1ELb1EEEEEEEEEvNT_6ParamsE,"ax",@progbits
	.align	128
.text._ZN7cutlass13device_kernelIN5flash11enable_sm90INS1_16FlashAttnFwdSm90INS1_25CollectiveMainloopFwdSm90ILi2EN4cute5tupleIJNS5_1CILi1EEES8_S8_EEENS6_IJNS7_ILi128EEENS7_ILi160EEENS7_ILi192EEEEEELi128ENS_12float_e4m3_tEfNS_4arch4Sm90ELb0ELb0ELb1ELb1ELb1ELb1ELb0ELb1ELb1ELb1ELb1ELb0EEENS1_21CollectiveEpilogueFwdINS6_IJSA_SA_SB_EEES9_NS_10bfloat16_tESG_Li256ELb1ELb1ELb1ELb1EEENS1_36VarlenDynamicPersistentTileSchedulerILi128ELi160ELi256ELi128ELb1ELb1ELb1ELb0ELb1ELb1EEEEEEEEEvNT_6ParamsE:
        .type           _ZN7cutlass13device_kernelIN5flash11enable_sm90INS1_16FlashAttnFwdSm90INS1_25CollectiveMainloopFwdSm90ILi2EN4cute5tupleIJNS5_1CILi1EEES8_S8_EEENS6_IJNS7_ILi128EEENS7_ILi160EEENS7_ILi192EEEEEELi128ENS_12float_e4m3_tEfNS_4arch4Sm90ELb0ELb0ELb1ELb1ELb1ELb1ELb0ELb1ELb1ELb1ELb1ELb0EEENS1_21CollectiveEpilogueFwdINS6_IJSA_SA_SB_EEES9_NS_10bfloat16_tESG_Li256ELb1ELb1ELb1ELb1EEENS1_36VarlenDynamicPersistentTileSchedulerILi128ELi160ELi256ELi128ELb1ELb1ELb1ELb0ELb1ELb1EEEEEEEEEvNT_6ParamsE,@function
        .size           _ZN7cutlass13device_kernelIN5flash11enable_sm90INS1_16FlashAttnFwdSm90INS1_25CollectiveMainloopFwdSm90ILi2EN4cute5tupleIJNS5_1CILi1EEES8_S8_EEENS6_IJNS7_ILi128EEENS7_ILi160EEENS7_ILi192EEEEEELi128ENS_12float_e4m3_tEfNS_4arch4Sm90ELb0ELb0ELb1ELb1ELb1ELb1ELb0ELb1ELb1ELb1ELb1ELb0EEENS1_21CollectiveEpilogueFwdINS6_IJSA_SA_SB_EEES9_NS_10bfloat16_tESG_Li256ELb1ELb1ELb1ELb1EEENS1_36VarlenDynamicPersistentTileSchedulerILi128ELi160ELi256ELi128ELb1ELb1ELb1ELb0ELb1ELb1EEEEEEEEEvNT_6ParamsE,(.L_x_11 - _ZN7cutlass13device_kernelIN5flash11enable_sm90INS1_16FlashAttnFwdSm90INS1_25CollectiveMainloopFwdSm90ILi2EN4cute5tupleIJNS5_1CILi1EEES8_S8_EEENS6_IJNS7_ILi128EEENS7_ILi160EEENS7_ILi192EEEEEELi128ENS_12float_e4m3_tEfNS_4arch4Sm90ELb0ELb0ELb1ELb1ELb1ELb1ELb0ELb1ELb1ELb1ELb1ELb0EEENS1_21CollectiveEpilogueFwdINS6_IJSA_SA_SB_EEES9_NS_10bfloat16_tESG_Li256ELb1ELb1ELb1ELb1EEENS1_36VarlenDynamicPersistentTileSchedulerILi128ELi160ELi256ELi128ELb1ELb1ELb1ELb0ELb1ELb1EEEEEEEEEvNT_6ParamsE)
        .other          _ZN7cutlass13device_kernelIN5flash11enable_sm90INS1_16FlashAttnFwdSm90INS1_25CollectiveMainloopFwdSm90ILi2EN4cute5tupleIJNS5_1CILi1EEES8_S8_EEENS6_IJNS7_ILi128EEENS7_ILi160EEENS7_ILi192EEEEEELi128ENS_12float_e4m3_tEfNS_4arch4Sm90ELb0ELb0ELb1ELb1ELb1ELb1ELb0ELb1ELb1ELb1ELb1ELb0EEENS1_21CollectiveEpilogueFwdINS6_IJSA_SA_SB_EEES9_NS_10bfloat16_tESG_Li256ELb1ELb1ELb1ELb1EEENS1_36VarlenDynamicPersistentTileSchedulerILi128ELi160ELi256ELi128ELb1ELb1ELb1ELb0ELb1ELb1EEEEEEEEEvNT_6ParamsE,@"STO_CUDA_ENTRY STV_DEFAULT"
_ZN7cutlass13device_kernelIN5flash11enable_sm90INS1_16FlashAttnFwdSm90INS1_25CollectiveMainloopFwdSm90ILi2EN4cute5tupleIJNS5_1CILi1EEES8_S8_EEENS6_IJNS7_ILi128EEENS7_ILi160EEENS7_ILi192EEEEEELi128ENS_12float_e4m3_tEfNS_4arch4Sm90ELb0ELb0ELb1ELb1ELb1ELb1ELb0ELb1ELb1ELb1ELb1ELb0EEENS1_21CollectiveEpilogueFwdINS6_IJSA_SA_SB_EEES9_NS_10bfloat16_tESG_Li256ELb1ELb1ELb1ELb1EEENS1_36VarlenDynamicPersistentTileSchedulerILi128ELi160ELi256ELi128ELb1ELb1ELb1ELb0ELb1ELb1EEEEEEEEEvNT_6ParamsE:
[----:B------:R-:W-:Y:S01]  /*0000*/  LDC R1, c[0x0][0x37c] ;  /* 0x0000df00ff017b82 */ /* 0x000fe20000000800 */
[----:B------:R-:W-:Y:S05]  /*0010*/  EXIT ;  /* 0x000000000000794d */ /* 0x000fea0003800000 */
.L_x_2:
        /* <DEDUP_REMOVED lines=14> */
.L_x_11:


//--------------------- .text._ZN7cutlass13device_kernelIN5flash11enable_sm90INS1_16FlashAttnFwdSm90INS1_25CollectiveMainloopFwdSm90ILi2EN4cute5tupleIJNS5_1CILi1EEES8_S8_EEENS6_IJNS7_ILi128EEESA_NS7_ILi192EEEEEELi128ENS_12float_e4m3_tEfNS_4arch4Sm90ELb0ELb1ELb1ELb0ELb1ELb0ELb0ELb1ELb1ELb1ELb1ELb0EEENS1_21CollectiveEpilogueFwdINS6_IJSA_SA_SA_EEES9_NS_10bfloat16_tESF_Li256ELb0ELb1ELb1ELb1EEENS1_19SingleTileSchedulerILb0ELb1ELb1ELi128EEEEEEEEEvNT_6ParamsE --------------------------
	.section	.text._ZN7cutlass13device_kernelIN5flash11enable_sm90INS1_16FlashAttnFwdSm90INS1_25CollectiveMainloopFwdSm90ILi2EN4cute5tupleIJNS5_1CILi1EEES8_S8_EEENS6_IJNS7_ILi128EEESA_NS7_ILi192EEEEEELi128ENS_12float_e4m3_tEfNS_4arch4Sm90ELb0ELb1ELb1ELb0ELb1ELb0ELb0ELb1ELb1ELb1ELb1ELb0EEENS1_21CollectiveEpilogueFwdINS6_IJSA_SA_SA_EEES9_NS_10bfloat16_tESF_Li256ELb0ELb1ELb1ELb1EEENS1_19SingleTileSchedulerILb0ELb1ELb1ELi128EEEEEEEEEvNT_6ParamsE,"ax",@progbits
	.align	128
.text._ZN7cutlass13device_kernelIN5flash11enable_sm90INS1_16FlashAttnFwdSm90INS1_25CollectiveMainloopFwdSm90ILi2EN4cute5tupleIJNS5_1CILi1EEES8_S8_EEENS6_IJNS7_ILi128EEESA_NS7_ILi192EEEEEELi128ENS_12float_e4m3_tEfNS_4arch4Sm90ELb0ELb1ELb1ELb0ELb1ELb0ELb0ELb1ELb1ELb1ELb1ELb0EEENS1_21CollectiveEpilogueFwdINS6_IJSA_SA_SA_EEES9_NS_10bfloat16_tESF_Li256ELb0ELb1ELb1ELb1EEENS1_19SingleTileSchedulerILb0ELb1ELb1ELi128EEEEEEEEEvNT_6ParamsE:
        .type           _ZN7cutlass13device_kernelIN5flash11enable_sm90INS1_16FlashAttnFwdSm90INS1_25CollectiveMainloopFwdSm90ILi2EN4cute5tupleIJNS5_1CILi1EEES8_S8_EEENS6_IJNS7_ILi128EEESA_NS7_ILi192EEEEEELi128ENS_12float_e4m3_tEfNS_4arch4Sm90ELb0ELb1ELb1ELb0ELb1ELb0ELb0ELb1ELb1ELb1ELb1ELb0EEENS1_21CollectiveEpilogueFwdINS6_IJSA_SA_SA_EEES9_NS_10bfloat16_tESF_Li256ELb0ELb1ELb1ELb1EEENS1_19SingleTileSchedulerILb0ELb1ELb1ELi128EEEEEEEEEvNT_6ParamsE,@function
        .size           _ZN7cutlass13device_kernelIN5flash11enable_sm90INS1_16FlashAttnFwdSm90INS1_25CollectiveMainloopFwdSm90ILi2EN4cute5tupleIJNS5_1CILi1EEES8_S8_EEENS6_IJNS7_ILi128EEESA_NS7_ILi192EEEEEELi128ENS_12float_e4m3_tEfNS_4arch4Sm90ELb0ELb1ELb1ELb0ELb1ELb0ELb0ELb1ELb1ELb1ELb1ELb0EEENS1_21CollectiveEpilogueFwdINS6_IJSA_SA_SA_EEES9_NS_10bfloat16_tESF_Li256ELb0ELb1ELb1ELb1EEENS1_19SingleTileSchedulerILb0ELb1ELb1ELi128EEEEEEEEEvNT_6ParamsE,(.L_x_12 - _ZN7cutlass13device_kernelIN5flash11enable_sm90INS1_16FlashAttnFwdSm90INS1_25CollectiveMainloopFwdSm90ILi2EN4cute5tupleIJNS5_1CILi1EEES8_S8_EEENS6_IJNS7_ILi128EEESA_NS7_ILi192EEEEEELi128ENS_12float_e4m3_tEfNS_4arch4Sm90ELb0ELb1ELb1ELb0ELb1ELb0ELb0ELb1ELb1ELb1ELb1ELb0EEENS1_21CollectiveEpilogueFwdINS6_IJSA_SA_SA_EEES9_NS_10bfloat16_tESF_Li256ELb0ELb1ELb1ELb1EEENS1_19SingleTileSchedulerILb0ELb1ELb1ELi128EEEEEEEEEvNT_6ParamsE)
        .other          _ZN7cutlass13device_kernelIN5flash11enable_sm90INS1_16FlashAttnFwdSm90INS1_25CollectiveMainloopFwdSm90ILi2EN4cute5tupleIJNS5_1CILi1EEES8_S8_EEENS6_IJNS7_ILi128EEESA_NS7_ILi192EEEEEELi128ENS_12float_e4m3_tEfNS_4arch4Sm90ELb0ELb1ELb1ELb0ELb1ELb0ELb0ELb1ELb1ELb1ELb1ELb0EEENS1_21CollectiveEpilogueFwdINS6_IJSA_SA_SA_EEES9_NS_10bfloat16_tESF_Li256ELb0ELb1ELb1ELb1EEENS1_19SingleTileSchedulerILb0ELb1ELb1ELi128EEEEEEEEEvNT_6ParamsE,@"STO_CUDA_ENTRY STV_DEFAULT"
_ZN7cutlass13device_kernelIN5flash11enable_sm90INS1_16FlashAttnFwdSm90INS1_25CollectiveMainloopFwdSm90ILi2EN4cute5tupleIJNS5_1CILi1EEES8_S8_EEENS6_IJNS7_ILi128EEESA_NS7_ILi192EEEEEELi128ENS_12float_e4m3_tEfNS_4arch4Sm90ELb0ELb1ELb1ELb0ELb1ELb0ELb0ELb1ELb1ELb1ELb1ELb0EEENS1_21CollectiveEpilogueFwdINS6_IJSA_SA_SA_EEES9_NS_10bfloat16_tESF_Li256ELb0ELb1ELb1ELb1EEENS1_19SingleTileSchedulerILb0ELb1ELb1ELi128EEEEEEEEEvNT_6ParamsE:
[----:B------:R-:W-:Y:S01]  /*0000*/  LDC R1, c[0x0][0x37c] ;  /* 0x0000df00ff017b82 */ /* 0x000fe20000000800 */
[----:B------:R-:W-:Y:S05]  /*0010*/  EXIT ;  /* 0x000000000000794d */ /* 0x000fea0003800000 */
.L_x_3:
        /* <DEDUP_REMOVED lines=14> */
.L_x_12:


//--------------------- .text._ZN7cutlass13device_kernelIN5flash11enable_sm90INS1_16FlashAttnFwdSm90INS1_25CollectiveMainloopFwdSm90ILi2EN4cute5tupleIJNS5_1CILi1EEES8_S8_EEENS6_IJNS7_ILi128EEESA_NS7_ILi192EEEEEELi128ENS_12float_e4m3_tEfNS_4arch4Sm90ELb0ELb1ELb1ELb1ELb1ELb0ELb0ELb1ELb1ELb1ELb1ELb0EEENS1_21CollectiveEpilogueFwdINS6_IJSA_SA_SA_EEES9_NS_10bfloat16_tESF_Li256ELb1ELb1ELb1ELb1EEENS1_36VarlenDynamicPersistentTileSchedulerILi128ELi128ELi256ELi128ELb1ELb1ELb1ELb1ELb0ELb1EEEEEEEEEvNT_6ParamsE --------------------------
	.section	.text._ZN7cutlass13device_kernelIN5flash11enable_sm90INS1_16FlashAttnFwdSm90INS1_25CollectiveMainloopFwdSm90ILi2EN4cute5tupleIJNS5_1CILi1EEES8_S8_EEENS6_IJNS7_ILi128EEESA_NS7_ILi192EEEEEELi128ENS_12float_e4m3_tEfNS_4arch4Sm90ELb0ELb1ELb1ELb1ELb1ELb0ELb0ELb1ELb1ELb1ELb1ELb0EEENS1_21CollectiveEpilogueFwdINS6_IJSA_SA_SA_EEES9_NS_10bfloat16_tESF_Li256ELb1ELb1ELb1ELb1EEENS1_36VarlenDynamicPersistentTileSchedulerILi128ELi128ELi256ELi128ELb1ELb1ELb1ELb1ELb0ELb1EEEEEEEEEvNT_6ParamsE,"ax",@progbits
	.align	128
.text._ZN7cutlass13device_kernelIN5flash11enable_sm90INS1_16FlashAttnFwdSm90INS1_25CollectiveMainloopFwdSm90ILi2EN4cute5tupleIJNS5_1CILi1EEES8_S8_EEENS6_IJNS7_ILi128EEESA_NS7_ILi192EEEEEELi128ENS_12float_e4m3_tEfNS_4arch4Sm90ELb0ELb1ELb1ELb1ELb1ELb0ELb0ELb1ELb1ELb1ELb1ELb0EEENS1_21CollectiveEpilogueFwdINS6_IJSA_SA_SA_EEES9_NS_10bfloat16_tESF_Li256ELb1ELb1ELb1ELb1EEENS1_36VarlenDynamicPersistentTileSchedulerILi128ELi128ELi256ELi128ELb1ELb1ELb1ELb1ELb0ELb1EEEEEEEEEvNT_6ParamsE:
        .type           _ZN7cutlass13device_kernelIN5flash11enable_sm90INS1_16FlashAttnFwdSm90INS1_25CollectiveMainloopFwdSm90ILi2EN4cute5tupleIJNS5_1CILi1EEES8_S8_EEENS6_IJNS7_ILi128EEESA_NS7_ILi192EEEEEELi128ENS_12float_e4m3_tEfNS_4arch4Sm90ELb0ELb1ELb1ELb1ELb1ELb0ELb0ELb1ELb1ELb1ELb1ELb0EEENS1_21CollectiveEpilogueFwdINS6_IJSA_SA_SA_EEES9_NS_10bfloat16_tESF_Li256ELb1ELb1ELb1ELb1EEENS1_36VarlenDynamicPersistentTileSchedulerILi128ELi128ELi256ELi128ELb1ELb1ELb1ELb1ELb0ELb1EEEEEEEEEvNT_6ParamsE,@function
        .size           _ZN7cutlass13device_kernelIN5flash11enable_sm90INS1_16FlashAttnFwdSm90INS1_25CollectiveMainloopFwdSm90ILi2EN4cute5tupleIJNS5_1CILi1EEES8_S8_EEENS6_IJNS7_ILi128EEESA_NS7_ILi192EEEEEELi128ENS_12float_e4m3_tEfNS_4arch4Sm90ELb0ELb1ELb1ELb1ELb1ELb0ELb0ELb1ELb1ELb1ELb1ELb0EEENS1_21CollectiveEpilogueFwdINS6_IJSA_SA_SA_EEES9_NS_10bfloat16_tESF_Li256ELb1ELb1ELb1ELb1EEENS1_36VarlenDynamicPersistentTileSchedulerILi128ELi128ELi256ELi128ELb1ELb1ELb1ELb1ELb0ELb1EEEEEEEEEvNT_6ParamsE,(.L_x_13 - _ZN7cutlass13device_kernelIN5flash11enable_sm90INS1_16FlashAttnFwdSm90INS1_25CollectiveMainloopFwdSm90ILi2EN4cute5tupleIJNS5_1CILi1EEES8_S8_EEENS6_IJNS7_ILi128EEESA_NS7_ILi192EEEEEELi128ENS_12float_e4m3_tEfNS_4arch4Sm90ELb0ELb1ELb1ELb1ELb1ELb0ELb0ELb1ELb1ELb1ELb1ELb0EEENS1_21CollectiveEpilogueFwdINS6_IJSA_SA_SA_EEES9_NS_10bfloat16_tESF_Li256ELb1ELb1ELb1ELb1EEENS1_36VarlenDynamicPersistentTileSchedulerILi128ELi128ELi256ELi128ELb1ELb1ELb1ELb1ELb0ELb1EEEEEEEEEvNT_6ParamsE)
        .other          _ZN7cutlass13device_kernelIN5flash11enable_sm90INS1_16FlashAttnFwdSm90INS1_25CollectiveMainloopFwdSm90ILi2EN4cute5tupleIJNS5_1CILi1EEES8_S8_EEENS6_IJNS7_ILi128EEESA_NS7_ILi192EEEEEELi128ENS_12float_e4m3_tEfNS_4arch4Sm90ELb0ELb1ELb1ELb1ELb1ELb0ELb0ELb1ELb1ELb1ELb1ELb0EEENS1_21CollectiveEpilogueFwdINS6_IJSA_SA_SA_EEES9_NS_10bfloat16_tESF_Li256ELb1ELb1ELb1ELb1EEENS1_36VarlenDynamicPersistentTileSchedulerILi128ELi128ELi256ELi128ELb1ELb1ELb1ELb1ELb0ELb1EEEEEEEEEvNT_6ParamsE,@"STO_CUDA_ENTRY STV_DEFAULT"
_ZN7cutlass13device_kernelIN5flash11enable_sm90INS1_16FlashAttnFwdSm90INS1_25CollectiveMainloopFwdSm90ILi2EN4cute5tupleIJNS5_1CILi1EEES8_S8_EEENS6_IJNS7_ILi128EEESA_NS7_ILi192EEEEEELi128ENS_12float_e4m3_tEfNS_4arch4Sm90ELb0ELb1ELb1ELb1ELb1ELb0ELb0ELb1ELb1ELb1ELb1ELb0EEENS1_21CollectiveEpilogueFwdINS6_IJSA_SA_SA_EEES9_NS_10bfloat16_tESF_Li256ELb1ELb1ELb1ELb1EEENS1_36VarlenDynamicPersistentTileSchedulerILi128ELi128ELi256ELi128ELb1ELb1ELb1ELb1ELb0ELb1EEEEEEEEEvNT_6ParamsE:
[----:B------:R-:W-:Y:S01]  /*0000*/  LDC R1, c[0x0][0x37c] ;  /* 0x0000df00ff017b82 */ /* 0x000fe20000000800 */
[----:B------:R-:W-:Y:S05]  /*0010*/  EXIT ;  /* 0x000000000000794d */ /* 0x000fea0003800000 */
.L_x_4:
        /* <DEDUP_REMOVED lines=14> */
.L_x_13:


//--------------------- .text._ZN7cutlass13device_kernelIN5flash11enable_sm90INS1_16FlashAttnFwdSm90INS1_25CollectiveMainloopFwdSm90ILi2EN4cute5tupleIJNS5_1CILi1EEES8_S8_EEENS6_IJNS7_ILi128EEESA_NS7_ILi192EEEEEELi128ENS_12float_e4m3_tEfNS_4arch4Sm90ELb0ELb1ELb1ELb1ELb1ELb1ELb0ELb1ELb1ELb1ELb1ELb0EEENS1_21CollectiveEpilogueFwdINS6_IJSA_SA_SA_EEES9_NS_10bfloat16_tESF_Li256ELb1ELb1ELb1ELb1EEENS1_36VarlenDynamicPersistentTileSchedulerILi128ELi128ELi256ELi128ELb1ELb1ELb1ELb1ELb0ELb1EEEEEEEEEvNT_6ParamsE --------------------------
	.section	.text._ZN7cutlass13device_kernelIN5flash11enable_sm90INS1_16FlashAttnFwdSm90INS1_25CollectiveMainloopFwdSm90ILi2EN4cute5tupleIJNS5_1CILi1EEES8_S8_EEENS6_IJNS7_ILi128EEESA_NS7_ILi192EEEEEELi128ENS_12float_e4m3_tEfNS_4arch4Sm90ELb0ELb1ELb1ELb1ELb1ELb1ELb0ELb1ELb1ELb1ELb1ELb0EEENS1_21CollectiveEpilogueFwdINS6_IJSA_SA_SA_EEES9_NS_10bfloat16_tESF_Li256ELb1ELb1ELb1ELb1EEENS1_36VarlenDynamicPersistentTileSchedulerILi128ELi128ELi256ELi128ELb1ELb1ELb1ELb1ELb0ELb1EEEEEEEEEvNT_6ParamsE,"ax",@progbits
	.align	128
.text._ZN7cutlass13device_kernelIN5flash11enable_sm90INS1_16FlashAttnFwdSm90INS1_25CollectiveMainloopFwdSm90ILi2EN4cute5tupleIJNS5_1CILi1EEES8_S8_EEENS6_IJNS7_ILi128EEESA_NS7_ILi192EEEEEELi128ENS_12float_e4m3_tEfNS_4arch4Sm90ELb0ELb1ELb1ELb1ELb1ELb1ELb0ELb1ELb1ELb1ELb1ELb0EEENS1_21CollectiveEpilogueFwdINS6_IJSA_SA_SA_EEES9_NS_10bfloat16_tESF_Li256ELb1ELb1ELb1ELb1EEENS1_36VarlenDynamicPersistentTileSchedulerILi128ELi128ELi256ELi128ELb1ELb1ELb1ELb1ELb0ELb1EEEEEEEEEvNT_6ParamsE:
        .type           _ZN7cutlass13device_kernelIN5flash11enable_sm90INS1_16FlashAttnFwdSm90INS1_25CollectiveMainloopFwdSm90ILi2EN4cute5tupleIJNS5_1CILi1EEES8_S8_EEENS6_IJNS7_ILi128EEESA_NS7_ILi192EEEEEELi128ENS_12float_e4m3_tEfNS_4arch4Sm90ELb0ELb1ELb1ELb1ELb1ELb1ELb0ELb1ELb1ELb1ELb1ELb0EEENS1_21CollectiveEpilogueFwdINS6_IJSA_SA_SA_EEES9_NS_10bfloat16_tESF_Li256ELb1ELb1ELb1ELb1EEENS1_36VarlenDynamicPersistentTileSchedulerILi128ELi128ELi256ELi128ELb1ELb1ELb1ELb1ELb0ELb1EEEEEEEEEvNT_6ParamsE,@function
        .size           _ZN7cutlass13device_kernelIN5flash11enable_sm90INS1_16FlashAttnFwdSm90INS1_25CollectiveMainloopFwdSm90ILi2EN4cute5tupleIJNS5_1CILi1EEES8_S8_EEENS6_IJNS7_ILi128EEESA_NS7_ILi192EEEEEELi128ENS_12float_e4m3_tEfNS_4arch4Sm90ELb0ELb1ELb1ELb1ELb1ELb1ELb0ELb1ELb1ELb1ELb1ELb0EEENS1_21CollectiveEpilogueFwdINS6_IJSA_SA_SA_EEES9_NS_10bfloat16_tESF_Li256ELb1ELb1ELb1ELb1EEENS1_36VarlenDynamicPersistentTileSchedulerILi128ELi128ELi256ELi128ELb1ELb1ELb1ELb1ELb0ELb1EEEEEEEEEvNT_6ParamsE,(.L_x_14 - _ZN7cutlass13device_kernelIN5flash11enable_sm90INS1_16FlashAttnFwdSm90INS1_25CollectiveMainloopFwdSm90ILi2EN4cute5tupleIJNS5_1CILi1EEES8_S8_EEENS6_IJNS7_ILi128EEESA_NS7_ILi192EEEEEELi128ENS_12float_e4m3_tEfNS_4arch4Sm90ELb0ELb1ELb1ELb1ELb1ELb1ELb0ELb1ELb1ELb1ELb1ELb0EEENS1_21CollectiveEpilogueFwdINS6_IJSA_SA_SA_EEES9_NS_10bfloat16_tESF_Li256ELb1ELb1ELb1ELb1EEENS1_36VarlenDynamicPersistentTileSchedulerILi128ELi128ELi256ELi128ELb1ELb1ELb1ELb1ELb0ELb1EEEEEEEEEvNT_6ParamsE)
        .other          _ZN7cutlass13device_kernelIN5flash11enable_sm90INS1_16FlashAttnFwdSm90INS1_25CollectiveMainloopFwdSm90ILi2EN4cute5tupleIJNS5_1CILi1EEES8_S8_EEENS6_IJNS7_ILi128EEESA_NS7_ILi192EEEEEELi128ENS_12float_e4m3_tEfNS_4arch4Sm90ELb0ELb1ELb1ELb1ELb1ELb1ELb0ELb1ELb1ELb1ELb1ELb0EEENS1_21CollectiveEpilogueFwdINS6_IJSA_SA_SA_EEES9_NS_10bfloat16_tESF_Li256ELb1ELb1ELb1ELb1EEENS1_36VarlenDynamicPersistentTileSchedulerILi128ELi128ELi256ELi128ELb1ELb1ELb1ELb1ELb0ELb1EEEEEEEEEvNT_6ParamsE,@"STO_CUDA_ENTRY STV_DEFAULT"
_ZN7cutlass13device_kernelIN5flash11enable_sm90INS1_16FlashAttnFwdSm90INS1_25CollectiveMainloopFwdSm90ILi2EN4cute5tupleIJNS5_1CILi1EEES8_S8_EEENS6_IJNS7_ILi128EEESA_NS7_ILi192EEEEEELi128ENS_12float_e4m3_tEfNS_4arch4Sm90ELb0ELb1ELb1ELb1ELb1ELb1ELb0ELb1ELb1ELb1ELb1ELb0EEENS1_21CollectiveEpilogueFwdINS6_IJSA_SA_SA_EEES9_NS_10bfloat16_tESF_Li256ELb1ELb1ELb1ELb1EEENS1_36VarlenDynamicPersistentTileSchedulerILi128ELi128ELi256ELi128ELb1ELb1ELb1ELb1ELb0ELb1EEEEEEEEEvNT_6ParamsE:
[----:B------:R-:W-:Y:S01]  /*0000*/  LDC R1, c[0x0][0x37c] ;  /* 0x0000df00ff017b82 */ /* 0x000fe20000000800 */
[----:B------:R-:W-:Y:S05]  /*0010*/  EXIT ;  /* 0x000000000000794d */ /* 0x000fea0003800000 */
.L_x_5:
        /* <DEDUP_REMOVED lines=14> */
.L_x_14:


//--------------------- .text._ZN7cutlass13device_kernelIN5flash11enable_sm90INS1_16FlashAttnFwdSm90INS1_25CollectiveMainloopFwdSm90ILi2EN4cute5tupleIJNS5_1CILi1EEES8_S8_EEENS6_IJNS7_ILi128EEENS7_ILi160EEENS7_ILi192EEEEEELi128ENS_12float_e4m3_tEfNS_4arch4Sm90ELb1ELb0ELb1ELb0ELb1ELb0ELb0ELb1ELb1ELb1ELb1ELb0EEENS1_21CollectiveEpilogueFwdINS6_IJSA_SA_SB_EEES9_NS_10bfloat16_tESG_Li256ELb0ELb1ELb1ELb1EEENS1_19SingleTileSchedulerILb0ELb1ELb1ELi128EEEEEEEEEvNT_6ParamsE --------------------------
	.section	.text._ZN7cutlass13device_kernelIN5flash11enable_sm90INS1_16FlashAttnFwdSm90INS1_25CollectiveMainloopFwdSm90ILi2EN4cute5tupleIJNS5_1CILi1EEES8_S8_EEENS6_IJNS7_ILi128EEENS7_ILi160EEENS7_ILi192EEEEEELi128ENS_12float_e4m3_tEfNS_4arch4Sm90ELb1ELb0ELb1ELb0ELb1ELb0ELb0ELb1ELb1ELb1ELb1ELb0EEENS1_21CollectiveEpilogueFwdINS6_IJSA_SA_SB_EEES9_NS_10bfloat16_tESG_Li256ELb0ELb1ELb1ELb1EEENS1_19SingleTileSchedulerILb0ELb1ELb1ELi128EEEEEEEEEvNT_6ParamsE,"ax",@progbits
	.align	128
.text._ZN7cutlass13device_kernelIN5flash11enable_sm90INS1_16FlashAttnFwdSm90INS1_25CollectiveMainloopFwdSm90ILi2EN4cute5tupleIJNS5_1CILi1EEES8_S8_EEENS6_IJNS7_ILi128EEENS7_ILi160EEENS7_ILi192EEEEEELi128ENS_12float_e4m3_tEfNS_4arch4Sm90ELb1ELb0ELb1ELb0ELb1ELb0ELb0ELb1ELb1ELb1ELb1ELb0EEENS1_21CollectiveEpilogueFwdINS6_IJSA_SA_SB_EEES9_NS_10bfloat16_tESG_Li256ELb0ELb1ELb1ELb1EEENS1_19SingleTileSchedulerILb0ELb1ELb1ELi128EEEEEEEEEvNT_6ParamsE:
        .type           _ZN7cutlass13device_kernelIN5flash11enable_sm90INS1_16FlashAttnFwdSm90INS1_25CollectiveMainloopFwdSm90ILi2EN4cute5tupleIJNS5_1CILi1EEES8_S8_EEENS6_IJNS7_ILi128EEENS7_ILi160EEENS7_ILi192EEEEEELi128ENS_12float_e4m3_tEfNS_4arch4Sm90ELb1ELb0ELb1ELb0ELb1ELb0ELb0ELb1ELb1ELb1ELb1ELb0EEENS1_21CollectiveEpilogueFwdINS6_IJSA_SA_SB_EEES9_NS_10bfloat16_tESG_Li256ELb0ELb1ELb1ELb1EEENS1_19SingleTileSchedulerILb0ELb1ELb1ELi128EEEEEEEEEvNT_6ParamsE,@function
        .size           _ZN7cutlass13device_kernelIN5flash11enable_sm90INS1_16FlashAttnFwdSm90INS1_25CollectiveMainloopFwdSm90ILi2EN4cute5tupleIJNS5_1CILi1EEES8_S8_EEENS6_IJNS7_ILi128EEENS7_ILi160EEENS7_ILi192EEEEEELi128ENS_12float_e4m3_tEfNS_4arch4Sm90ELb1ELb0ELb1ELb0ELb1ELb0ELb0ELb1ELb1ELb1ELb1ELb0EEENS1_21CollectiveEpilogueFwdINS6_IJSA_SA_SB_EEES9_NS_10bfloat16_tESG_Li256ELb0ELb1ELb1ELb1EEENS1_19SingleTileSchedulerILb0ELb1ELb1ELi128EEEEEEEEEvNT_6ParamsE,(.L_x_15 - _ZN7cutlass13device_kernelIN5flash11enable_sm90INS1_16FlashAttnFwdSm90INS1_25CollectiveMainloopFwdSm90ILi2EN4cute5tupleIJNS5_1CILi1EEES8_S8_EEENS6_IJNS7_ILi128EEENS7_ILi160EEENS7_ILi192EEEEEELi128ENS_12float_e4m3_tEfNS_4arch4Sm90ELb1ELb0ELb1ELb0ELb1ELb0ELb0ELb1ELb1ELb1ELb1ELb0EEENS1_21CollectiveEpilogueFwdINS6_IJSA_SA_SB_EEES9_NS_10bfloat16_tESG_Li256ELb0ELb1ELb1ELb1EEENS1_19SingleTileSchedulerILb0ELb1ELb1ELi128EEEEEEEEEvNT_6ParamsE)
        .other          _ZN7cutlass13device_kernelIN5flash11enable_sm90INS1_16FlashAttnFwdSm90INS1_25CollectiveMainloopFwdSm90ILi2EN4cute5tupleIJNS5_1CILi1EEES8_S8_EEENS6_IJNS7_ILi128EEENS7_ILi160EEENS7_ILi192EEEEEELi128ENS_12float_e4m3_tEfNS_4arch4Sm90ELb1ELb0ELb1ELb0ELb1ELb0ELb0ELb1ELb1ELb1ELb1ELb0EEENS1_21CollectiveEpilogueFwdINS6_IJSA_SA_SB_EEES9_NS_10bfloat16_tESG_Li256ELb0ELb1ELb1ELb1EEENS1_19SingleTileSchedulerILb0ELb1ELb1ELi128EEEEEEEEEvNT_6ParamsE,@"STO_CUDA_ENTRY STV_DEFAULT"
_ZN7cutlass13device_kernelIN5flash11enable_sm90INS1_16FlashAttnFwdSm90INS1_25CollectiveMainloopFwdSm90ILi2EN4cute5tupleIJNS5_1CILi1EEES8_S8_EEENS6_IJNS7_ILi128EEENS7_ILi160EEENS7_ILi192EEEEEELi128ENS_12float_e4m3_tEfNS_4arch4Sm90ELb1ELb0ELb1ELb0ELb1ELb0ELb0ELb1ELb1ELb1ELb1ELb0EEENS1_21CollectiveEpilogueFwdINS6_IJSA_SA_SB_EEES9_NS_10bfloat16_tESG_Li256ELb0ELb1ELb1ELb1EEENS1_19SingleTileSchedulerILb0ELb1ELb1ELi128EEEEEEEEEvNT_6ParamsE:
[----:B------:R-:W-:Y:S01]  /*0000*/  LDC R1, c[0x0][0x37c] ;  /* 0x0000df00ff017b82 */ /* 0x000fe20000000800 */
[----:B------:R-:W-:Y:S05]  /*0010*/  EXIT ;  /* 0x000000000000794d */ /* 0x000fea0003800000 */
.L_x_6:
        /* <DEDUP_REMOVED lines=14> */
.L_x_15:


//--------------------- .text._ZN7cutlass13device_kernelIN5flash11enable_sm90INS1_16FlashAttnFwdSm90INS1_25CollectiveMainloopFwdSm90ILi2EN4cute5tupleIJNS5_1CILi1EEES8_S8_EEENS6_IJNS7_ILi128EEENS7_ILi160EEENS7_ILi192EEEEEELi128ENS_12float_e4m3_tEfNS_4arch4Sm90ELb1ELb0ELb1ELb1ELb1ELb0ELb0ELb1ELb1ELb1ELb1ELb0EEENS1_21CollectiveEpilogueFwdINS6_IJSA_SA_SB_EEES9_NS_10bfloat16_tESG_Li256ELb1ELb1ELb1ELb1EEENS1_36VarlenDynamicPersistentTileSchedulerILi128ELi160ELi256ELi128ELb1ELb1ELb1ELb1ELb1ELb1EEEEEEEEEvNT_6ParamsE --------------------------
	.section	.text._ZN7cutlass13device_kernelIN5flash11enable_sm90INS1_16FlashAttnFwdSm90INS1_25CollectiveMainloopFwdSm90ILi2EN4cute5tupleIJNS5_1CILi1EEES8_S8_EEENS6_IJNS7_ILi128EEENS7_ILi160EEENS7_ILi192EEEEEELi128ENS_12float_e4m3_tEfNS_4arch4Sm90ELb1ELb0ELb1ELb1ELb1ELb0ELb0ELb1ELb1ELb1ELb1ELb0EEENS1_21CollectiveEpilogueFwdINS6_IJSA_SA_SB_EEES9_NS_10bfloat16_tESG_Li256ELb1ELb1ELb1ELb1EEENS1_36VarlenDynamicPersistentTileSchedulerILi128ELi160ELi256ELi128ELb1ELb1ELb1ELb1ELb1ELb1EEEEEEEEEvNT_6ParamsE,"ax",@progbits
	.align	128
.text._ZN7cutlass13device_kernelIN5flash11enable_sm90INS1_16FlashAttnFwdSm90INS1_25CollectiveMainloopFwdSm90ILi2EN4cute5tupleIJNS5_1CILi1EEES8_S8_EEENS6_IJNS7_ILi128EEENS7_ILi160EEENS7_ILi192EEEEEELi128ENS_12float_e4m3_tEfNS_4arch4Sm90ELb1ELb0ELb1ELb1ELb1ELb0ELb0ELb1ELb1ELb1ELb1ELb0EEENS1_21CollectiveEpilogueFwdINS6_IJSA_SA_SB_EEES9_NS_10bfloat16_tESG_Li256ELb1ELb1ELb1ELb1EEENS1_36VarlenDynamicPersistentTileSchedulerILi128ELi160ELi256ELi128ELb1ELb1ELb1ELb1ELb1ELb1EEEEEEEEEvNT_6ParamsE:
        .type           _ZN7cutlass13device_kernelIN5flash11enable_sm90INS1_16FlashAttnFwdSm90INS1_25CollectiveMainloopFwdSm90ILi2EN4cute5tupleIJNS5_1CILi1EEES8_S8_EEENS6_IJNS7_ILi128EEENS7_ILi160EEENS7_ILi192EEEEEELi128ENS_12float_e4m3_tEfNS_4arch4Sm90ELb1ELb0ELb1ELb1ELb1ELb0ELb0ELb1ELb1ELb1ELb1ELb0EEENS1_21CollectiveEpilogueFwdINS6_IJSA_SA_SB_EEES9_NS_10bfloat16_tESG_Li256ELb1ELb1ELb1ELb1EEENS1_36VarlenDynamicPersistentTileSchedulerILi128ELi160ELi256ELi128ELb1ELb1ELb1ELb1ELb1ELb1EEEEEEEEEvNT_6ParamsE,@function
        .size           _ZN7cutlass13device_kernelIN5flash11enable_sm90INS1_16FlashAttnFwdSm90INS1_25CollectiveMainloopFwdSm90ILi2EN4cute5tupleIJNS5_1CILi1EEES8_S8_EEENS6_IJNS7_ILi128EEENS7_ILi160EEENS7_ILi192EEEEEELi128ENS_12float_e4m3_tEfNS_4arch4Sm90ELb1ELb0ELb1ELb1ELb1ELb0ELb0ELb1ELb1ELb1ELb1ELb0EEENS1_21CollectiveEpilogueFwdINS6_IJSA_SA_SB_EEES9_NS_10bfloat16_tESG_Li256ELb1ELb1ELb1ELb1EEENS1_36VarlenDynamicPersistentTileSchedulerILi128ELi160ELi256ELi128ELb1ELb1ELb1ELb1ELb1ELb1EEEEEEEEEvNT_6ParamsE,(.L_x_16 - _ZN7cutlass13device_kernelIN5flash11enable_sm90INS1_16FlashAttnFwdSm90INS1_25CollectiveMainloopFwdSm90ILi2EN4cute5tupleIJNS5_1CILi1EEES8_S8_EEENS6_IJNS7_ILi128EEENS7_ILi160EEENS7_ILi192EEEEEELi128ENS_12float_e4m3_tEfNS_4arch4Sm90ELb1ELb0ELb1ELb1ELb1ELb0ELb0ELb1ELb1ELb1ELb1ELb0EEENS1_21CollectiveEpilogueFwdINS6_IJSA_SA_SB_EEES9_NS_10bfloat16_tESG_Li256ELb1ELb1ELb1ELb1EEENS1_36VarlenDynamicPersistentTileSchedulerILi128ELi160ELi256ELi128ELb1ELb1ELb1ELb1ELb1ELb1EEEEEEEEEvNT_6ParamsE)
        .other          _ZN7cutlass13device_kernelIN5flash11enable_sm90INS1_16FlashAttnFwdSm90INS1_25CollectiveMainloopFwdSm90ILi2EN4cute5tupleIJNS5_1CILi1EEES8_S8_EEENS6_IJNS7_ILi128EEENS7_ILi160EEENS7_ILi192EEEEEELi128ENS_12float_e4m3_tEfNS_4arch4Sm90ELb1ELb0ELb1ELb1ELb1ELb0ELb0ELb1ELb1ELb1ELb1ELb0EEENS1_21CollectiveEpilogueFwdINS6_IJSA_SA_SB_EEES9_NS_10bfloat16_tESG_Li256ELb1ELb1ELb1ELb1EEENS1_36VarlenDynamicPersistentTileSchedulerILi128ELi160ELi256ELi128ELb1ELb1ELb1ELb1ELb1ELb1EEEEEEEEEvNT_6ParamsE,@"STO_CUDA_ENTRY STV_DEFAULT"
_ZN7cutlass13device_kernelIN5flash11enable_sm90INS1_16FlashAttnFwdSm90INS1_25CollectiveMainloopFwdSm90ILi2EN4cute5tupleIJNS5_1CILi1EEES8_S8_EEENS6_IJNS7_ILi128EEENS7_ILi160EEENS7_ILi192EEEEEELi128ENS_12float_e4m3_tEfNS_4arch4Sm90ELb1ELb0ELb1ELb1ELb1ELb0ELb0ELb1ELb1ELb1ELb1ELb0EEENS1_21CollectiveEpilogueFwdINS6_IJSA_SA_SB_EEES9_NS_10bfloat16_tESG_Li256ELb1ELb1ELb1ELb1EEENS1_36VarlenDynamicPersistentTileSchedulerILi128ELi160ELi256ELi128ELb1ELb1ELb1ELb1ELb1ELb1EEEEEEEEEvNT_6ParamsE:
[----:B------:R-:W-:Y:S01]  /*0000*/  LDC R1, c[0x0][0x37c] ;  /* 0x0000df00ff017b82 */ /* 0x000fe20000000800 */
[----:B------:R-:W-:Y:S05]  /*0010*/  EXIT ;  /* 0x000000000000794d */ /* 0x000fea0003800000 */
.L_x_7:
        /* <DEDUP_REMOVED lines=14> */
.L_x_16:


//--------------------- .text._ZN7cutlass13device_kernelIN5flash11enable_sm90INS1_16FlashAttnFwdSm90INS1_25CollectiveMainloopFwdSm90ILi2EN4cute5tupleIJNS5_1CILi1EEES8_S8_EEENS6_IJNS7_ILi128EEENS7_ILi160EEENS7_ILi192EEEEEELi128ENS_12float_e4m3_tEfNS_4arch4Sm90ELb1ELb0ELb1ELb1ELb1ELb1ELb0ELb1ELb1ELb1ELb1ELb0EEENS1_21CollectiveEpilogueFwdINS6_IJSA_SA_SB_EEES9_NS_10bfloat16_tESG_Li256ELb1ELb1ELb1ELb1EEENS1_36VarlenDynamicPersistentTileSchedulerILi128ELi160ELi256ELi128ELb1ELb1ELb1ELb1ELb1ELb1EEEEEEEEEvNT_6ParamsE --------------------------
	.section	.text._ZN7cutlass13device_kernelIN5flash11enable_sm90INS1_16FlashAttnFwdSm90INS1_25CollectiveMainloopFwdSm90ILi2EN4cute5tupleIJNS5_1CILi1EEES8_S8_EEENS6_IJNS7_ILi128EEENS7_ILi160EEENS7_ILi192EEEEEELi128ENS_12float_e4m3_tEfNS_4arch4Sm90ELb1ELb0ELb1ELb1ELb1ELb1ELb0ELb1ELb1ELb1ELb1ELb0EEENS1_21CollectiveEpilogueFwdINS6_IJSA_SA_SB_EEES9_NS_10bfloat16_tESG_Li256ELb1ELb1ELb1ELb1EEENS1_36VarlenDynamicPersistentTileSchedulerILi128ELi160ELi256ELi128ELb1ELb1ELb1ELb1ELb1ELb1EEEEEEEEEvNT_6ParamsE,"ax",@progbits
	.align	128
.text._ZN7cutlass13device_kernelIN5flash11enable_sm90INS1_16FlashAttnFwdSm90INS1_25CollectiveMainloopFwdSm90ILi2EN4cute5tupleIJNS5_1CILi1EEES8_S8_EEENS6_IJNS7_ILi128EEENS7_ILi160EEENS7_ILi192EEEEEELi128ENS_12float_e4m3_tEfNS_4arch4Sm90ELb1ELb0ELb1ELb1ELb1ELb1ELb0ELb1ELb1ELb1ELb1ELb0EEENS1_21CollectiveEpilogueFwdINS6_IJSA_SA_SB_EEES9_NS_10bfloat16_tESG_Li256ELb1ELb1ELb1ELb1EEENS1_36VarlenDynamicPersistentTileSchedulerILi128ELi160ELi256ELi128ELb1ELb1ELb1ELb1ELb1ELb1EEEEEEEEEvNT_6ParamsE:
        .type           _ZN7cutlass13device_kernelIN5flash11enable_sm90INS1_16FlashAttnFwdSm90INS1_25CollectiveMainloopFwdSm90ILi2EN4cute5tupleIJNS5_1CILi1EEES8_S8_EEENS6_IJNS7_ILi128EEENS7_ILi160EEENS7_ILi192EEEEEELi128ENS_12float_e4m3_tEfNS_4arch4Sm90ELb1ELb0ELb1ELb1ELb1ELb1ELb0ELb1ELb1ELb1ELb1ELb0EEENS1_21CollectiveEpilogueFwdINS6_IJSA_SA_SB_EEES9_NS_10bfloat16_tESG_Li256ELb1ELb1ELb1ELb1EEENS1_36VarlenDynamicPersistentTileSchedulerILi128ELi160ELi256ELi128ELb1ELb1ELb1ELb1ELb1ELb1EEEEEEEEEvNT_6ParamsE,@function
        .size           _ZN7cutlass13device_kernelIN5flash11enable_sm90INS1_16FlashAttnFwdSm90INS1_25CollectiveMainloopFwdSm90ILi2EN4cute5tupleIJNS5_1CILi1EEES8_S8_EEENS6_IJNS7_ILi128EEENS7_ILi160EEENS7_ILi192EEEEEELi128ENS_12float_e4m3_tEfNS_4arch4Sm90ELb1ELb0ELb1ELb1ELb1ELb1ELb0ELb1ELb1ELb1ELb1ELb0EEENS1_21CollectiveEpilogueFwdINS6_IJSA_SA_SB_EEES9_NS_10bfloat16_tESG_Li256ELb1ELb1ELb1ELb1EEENS1_36VarlenDynamicPersistentTileSchedulerILi128ELi160ELi256ELi128ELb1ELb1ELb1ELb1ELb1ELb1EEEEEEEEEvNT_6ParamsE,(.L_x_17 - _ZN7cutlass13device_kernelIN5flash11enable_sm90INS1_16FlashAttnFwdSm90INS1_25CollectiveMainloopFwdSm90ILi2EN4cute5tupleIJNS5_1CILi1EEES8_S8_EEENS6_IJNS7_ILi128EEENS7_ILi160EEENS7_ILi192EEEEEELi128ENS_12float_e4m3_tEfNS_4arch4Sm90ELb1ELb0ELb1ELb1ELb1ELb1ELb0ELb1ELb1ELb1ELb1ELb0EEENS1_21CollectiveEpilogueFwdINS6_IJSA_SA_SB_EEES9_NS_10bfloat16_tESG_Li256ELb1ELb1ELb1ELb1EEENS1_36VarlenDynamicPersistentTileSchedulerILi128ELi160ELi256ELi128ELb1ELb1ELb1ELb1ELb1ELb1EEEEEEEEEvNT_6ParamsE)
        .other          _ZN7cutlass13device_kernelIN5flash11enable_sm90INS1_16FlashAttnFwdSm90INS1_25CollectiveMainloopFwdSm90ILi2EN4cute5tupleIJNS5_1CILi1EEES8_S8_EEENS6_IJNS7_ILi128EEENS7_ILi160EEENS7_ILi192EEEEEELi128ENS_12float_e4m3_tEfNS_4arch4Sm90ELb1ELb0ELb1ELb1ELb1ELb1ELb0ELb1ELb1ELb1ELb1ELb0EEENS1_21CollectiveEpilogueFwdINS6_IJSA_SA_SB_EEES9_NS_10bfloat16_tESG_Li256ELb1ELb1ELb1ELb1EEENS1_36VarlenDynamicPersistentTileSchedulerILi128ELi160ELi256ELi128ELb1ELb1ELb1ELb1ELb1ELb1EEEEEEEEEvNT_6ParamsE,@"STO_CUDA_ENTRY STV_DEFAULT"
_ZN7cutlass13device_kernelIN5flash11enable_sm90INS1_16FlashAttnFwdSm90INS1_25CollectiveMainloopFwdSm90ILi2EN4cute5tupleIJNS5_1CILi1EEES8_S8_EEENS6_IJNS7_ILi128EEENS7_ILi160EEENS7_ILi192EEEEEELi128ENS_12float_e4m3_tEfNS_4arch4Sm90ELb1ELb0ELb1ELb1ELb1ELb1ELb0ELb1ELb1ELb1ELb1ELb0EEENS1_21CollectiveEpilogueFwdINS6_IJSA_SA_SB_EEES9_NS_10bfloat16_tESG_Li256ELb1ELb1ELb1ELb1EEENS1_36VarlenDynamicPersistentTileSchedulerILi128ELi160ELi256ELi128ELb1ELb1ELb1ELb1ELb1ELb1EEEEEEEEEvNT_6ParamsE:
[----:B------:R-:W-:Y:S01]  /*0000*/  LDC R1, c[0x0][0x37c] ;  /* 0x0000df00ff017b82 */ /* 0x000fe20000000800 */
[----:B------:R-:W-:Y:S05]  /*0010*/  EXIT ;  /* 0x000000000000794d */ /* 0x000fea0003800000 */
.L_x_8:
        /* <DEDUP_REMOVED lines=14> */
.L_x_17:


//--------------------- .nv.shared.reserved.0     --------------------------
	.section	.nv.shared.reserved.0,"aw",@nobits
	.weak		__nv_reservedSMEM_offset_0_alias
	.size		__nv_reservedSMEM_offset_0_alias, 0, 64
	.other		__nv_reservedSMEM_offset_0_alias,@"STO_CUDA_RESERVED_SHARED STV_DEFAULT"
__nv_reservedSMEM_offset_0_alias:
	.zero		0
	.zero		64


//--------------------- .nv.global                --------------------------
	.section	.nv.global,"aw",@nobits
.nv.global:
	.type		_ZN87_INTERNAL_2a0913c8_51_flash_fwd_hdimdiff_e4m3_paged_split_softcap_sm90_cu_f3e6f9ee_38694cute1_E,@object
	.size		_ZN87_INTERNAL_2a0913c8_51_flash_fwd_hdimdiff_e4m3_paged_split_softcap_sm90_cu_f3e6f9ee_38694cute1_E,(_ZN87_INTERNAL_2a0913c8_51_flash_fwd_hdimdiff_e4m3_paged_split_softcap_sm90_cu_f3e6f9ee_38694cuda3std3__45__cpo6cbeginE - _ZN87_INTERNAL_2a0913c8_51_flash_fwd_hdimdiff_e4m3_paged_split_softcap_sm90_cu_f3e6f9ee_38694cute1_E)
_ZN87_INTERNAL_2a0913c8_51_flash_fwd_hdimdiff_e4m3_paged_split_softcap_sm90_cu_f3e6f9ee_38694cute1_E:
	.zero		1
	.type		_ZN87_INTERNAL_2a0913c8_51_flash_fwd_hdimdiff_e4m3_paged_split_softcap_sm90_cu_f3e6f9ee_38694cuda3std3__45__cpo6cbeginE,@object
	.size		_ZN87_INTERNAL_2a0913c8_51_flash_fwd_hdimdiff_e4m3_paged_split_softcap_sm90_cu_f3e6f9ee_38694cuda3std3__45__cpo6cbeginE,(_ZN87_INTERNAL_2a0913c8_51_flash_fwd_hdimdiff_e4m3_paged_split_softcap_sm90_cu_f3e6f9ee_38694cuda3std3__48in_placeE - _ZN87_INTERNAL_2a0913c8_51_flash_fwd_hdimdiff_e4m3_paged_split_softcap_sm90_cu_f3e6f9ee_38694cuda3std3__45__cpo6cbeginE)
_ZN87_INTERNAL_2a0913c8_51_flash_fwd_hdimdiff_e4m3_paged_split_softcap_sm90_cu_f3e6f9ee_38694cuda3std3__45__cpo6cbeginE:
	.zero		1
	.type		_ZN87_INTERNAL_2a0913c8_51_flash_fwd_hdimdiff_e4m3_paged_split_softcap_sm90_cu_f3e6f9ee_38694cuda3std3__48in_placeE,@object
	.size		_ZN87_INTERNAL_2a0913c8_51_flash_fwd_hdimdiff_e4m3_paged_split_softcap_sm90_cu_f3e6f9ee_38694cuda3std3__48in_placeE,(_ZN87_INTERNAL_2a0913c8_51_flash_fwd_hdimdiff_e4m3_paged_split_softcap_sm90_cu_f3e6f9ee_38694cuda3std6ranges3__45__cpo9iter_moveE - _ZN87_INTERNAL_2a0913c8_51_flash_fwd_hdimdiff_e4m3_paged_split_softcap_sm90_cu_f3e6f9ee_38694cuda3std3__48in_placeE)
_ZN87_INTERNAL_2a0913c8_51_flash_fwd_hdimdiff_e4m3_paged_split_softcap_sm90_cu_f3e6f9ee_38694cuda3std3__48in_placeE:
	.zero		1
	.type		_ZN87_INTERNAL_2a0913c8_51_flash_fwd_hdimdiff_e4m3_paged_split_softcap_sm90_cu_f3e6f9ee_38694cuda3std6ranges3__45__cpo9iter_moveE,@object
	.size		_ZN87_INTERNAL_2a0913c8_51_flash_fwd_hdimdiff_e4m3_paged_split_softcap_sm90_cu_f3e6f9ee_38694cuda3std6ranges3__45__cpo9iter_moveE,(_ZN87_INTERNAL_2a0913c8_51_flash_fwd_hdimdiff_e4m3_paged_split_softcap_sm90_cu_f3e6f9ee_38694cuda3std3__45__cpo5beginE - _ZN87_INTERNAL_2a0913c8_51_flash_fwd_hdimdiff_e4m3_paged_split_softcap_sm90_cu_f3e6f9ee_38694cuda3std6ranges3__45__cpo9iter_moveE)
_ZN87_INTERNAL_2a0913c8_51_flash_fwd_hdimdiff_e4m3_paged_split_softcap_sm90_cu_f3e6f9ee_38694cuda3std6ranges3__45__cpo9iter_moveE:
	.zero		1
	.type		_ZN87_INTERNAL_2a0913c8_51_flash_fwd_hdimdiff_e4m3_paged_split_softcap_sm90_cu_f3e6f9ee_38694cuda3std3__45__cpo5beginE,@object
	.size		_ZN87_INTERNAL_2a0913c8_51_flash_fwd_hdimdiff_e4m3_paged_split_softcap_sm90_cu_f3e6f9ee_38694cuda3std3__45__cpo5beginE,(_ZN87_INTERNAL_2a0913c8_51_flash_fwd_hdimdiff_e4m3_paged_split_softcap_sm90_cu_f3e6f9ee_38694cuda3std3__489_GLOBAL__N__2a0913c8_51_flash_fwd_hdimdiff_e4m3_paged_split_softcap_sm90_cu_f3e6f9ee_38696ignoreE - _ZN87_INTERNAL_2a0913c8_51_flash_fwd_hdimdiff_e4m3_paged_split_softcap_sm90_cu_f3e6f9ee_38694cuda3std3__45__cpo5beginE)
_ZN87_INTERNAL_2a0913c8_51_flash_fwd_hdimdiff_e4m3_paged_split_softcap_sm90_cu_f3e6f9ee_38694cuda3std3__45__cpo5beginE:
	.zero		1
	.type		_ZN87_INTERNAL_2a0913c8_51_flash_fwd_hdimdiff_e4m3_paged_split_softcap_sm90_cu_f3e6f9ee_38694cuda3std3__489_GLOBAL__N__2a0913c8_51_flash_fwd_hdimdiff_e4m3_paged_split_softcap_sm90_cu_f3e6f9ee_38696ignoreE,@object
	.size		_ZN87_INTERNAL_2a0913c8_51_flash_fwd_hdimdiff_e4m3_paged_split_softcap_sm90_cu_f3e6f9ee_38694cuda3std3__489_GLOBAL__N__2a0913c8_51_flash_fwd_hdimdiff_e4m3_paged_split_softcap_sm90_cu_f3e6f9ee_38696ignoreE,(_ZN87_INTERNAL_2a0913c8_51_flash_fwd_hdimdiff_e4m3_paged_split_softcap_sm90_cu_f3e6f9ee_38694cute7productE - _ZN87_INTERNAL_2a0913c8_51_flash_fwd_hdimdiff_e4m3_paged_split_softcap_sm90_cu_f3e6f9ee_38694cuda3std3__489_GLOBAL__N__2a0913c8_51_flash_fwd_hdimdiff_e4m3_paged_split_softcap_sm90_cu_f3e6f9ee_38696ignoreE)
_ZN87_INTERNAL_2a0913c8_51_flash_fwd_hdimdiff_e4m3_paged_split_softcap_sm90_cu_f3e6f9ee_38694cuda3std3__489_GLOBAL__N__2a0913c8_51_flash_fwd_hdimdiff_e4m3_paged_split_softcap_sm90_cu_f3e6f9ee_38696ignoreE:
	.zero		1
	.type		_ZN87_INTERNAL_2a0913c8_51_flash_fwd_hdimdiff_e4m3_paged_split_softcap_sm90_cu_f3e6f9ee_38694cute7productE,@object
	.size		_ZN87_INTERNAL_2a0913c8_51_flash_fwd_hdimdiff_e4m3_paged_split_softcap_sm90_cu_f3e6f9ee_38694cute7productE,(_ZN87_INTERNAL_2a0913c8_51_flash_fwd_hdimdiff_e4m3_paged_split_softcap_sm90_cu_f3e6f9ee_38694cuda3std3__45__cpo3endE - _ZN87_INTERNAL_2a0913c8_51_flash_fwd_hdimdiff_e4m3_paged_split_softcap_sm90_cu_f3e6f9ee_38694cute7productE)
_ZN87_INTERNAL_2a0913c8_51_flash_fwd_hdimdiff_e4m3_paged_split_softcap_sm90_cu_f3e6f9ee_38694cute7productE:
	.zero		1
	.type		_ZN87_INTERNAL_2a0913c8_51_flash_fwd_hdimdiff_e4m3_paged_split_softcap_sm90_cu_f3e6f9ee_38694cuda3std3__45__cpo3endE,@object
	.size		_ZN87_INTERNAL_2a0913c8_51_flash_fwd_hdimdiff_e4m3_paged_split_softcap_sm90_cu_f3e6f9ee_38694cuda3std3__45__cpo3endE,(_ZN87_INTERNAL_2a0913c8_51_flash_fwd_hdimdiff_e4m3_paged_split_softcap_sm90_cu_f3e6f9ee_38694cuda3std3__419piecewise_constructE - _ZN87_INTERNAL_2a0913c8_51_flash_fwd_hdimdiff_e4m3_paged_split_softcap_sm90_cu_f3e6f9ee_38694cuda3std3__45__cpo3endE)
_ZN87_INTERNAL_2a0913c8_51_flash_fwd_hdimdiff_e4m3_paged_split_softcap_sm90_cu_f3e6f9ee_38694cuda3std3__45__cpo3endE:
	.zero		1
	.type		_ZN87_INTERNAL_2a0913c8_51_flash_fwd_hdimdiff_e4m3_paged_split_softcap_sm90_cu_f3e6f9ee_38694cuda3std3__419piecewise_constructE,@object
	.size		_ZN87_INTERNAL_2a0913c8_51_flash_fwd_hdimdiff_e4m3_paged_split_softcap_sm90_cu_f3e6f9ee_38694cuda3std3__419piecewise_constructE,(_ZN87_INTERNAL_2a0913c8_51_flash_fwd_hdimdiff_e4m3_paged_split_softcap_sm90_cu_f3e6f9ee_38694cuda3std3__45__cpo4cendE - _ZN87_INTERNAL_2a0913c8_51_flash_fwd_hdimdiff_e4m3_paged_split_softcap_sm90_cu_f3e6f9ee_38694cuda3std3__419piecewise_constructE)
_ZN87_INTERNAL_2a0913c8_51_flash_fwd_hdimdiff_e4m3_paged_split_softcap_sm90_cu_f3e6f9ee_38694cuda3std3__419piecewise_constructE:
	.zero		1
	.type		_ZN87_INTERNAL_2a0913c8_51_flash_fwd_hdimdiff_e4m3_paged_split_softcap_sm90_cu_f3e6f9ee_38694cuda3std3__45__cpo4cendE,@object
	.size		_ZN87_INTERNAL_2a0913c8_51_flash_fwd_hdimdiff_e4m3_paged_split_softcap_sm90_cu_f3e6f9ee_38694cuda3std3__45__cpo4cendE,(_ZN87_INTERNAL_2a0913c8_51_flash_fwd_hdimdiff_e4m3_paged_split_softcap_sm90_cu_f3e6f9ee_38694cuda3std6ranges3__45__cpo4swapE - _ZN87_INTERNAL_2a0913c8_51_flash_fwd_hdimdiff_e4m3_paged_split_softcap_sm90_cu_f3e6f9ee_38694cuda3std3__45__cpo4cendE)
_ZN87_INTERNAL_2a0913c8_51_flash_fwd_hdimdiff_e4m3_paged_split_softcap_sm90_cu_f3e6f9ee_38694cuda3std3__45__cpo4cendE:
	.zero		1
	.type		_ZN87_INTERNAL_2a0913c8_51_flash_fwd_hdimdiff_e4m3_paged_split_softcap_sm90_cu_f3e6f9ee_38694cuda3std6ranges3__45__cpo4swapE,@object
	.size		_ZN87_INTERNAL_2a0913c8_51_flash_fwd_hdimdiff_e4m3_paged_split_softcap_sm90_cu_f3e6f9ee_38694cuda3std6ranges3__45__cpo4swapE,(.L_7 - _ZN87_INTERNAL_2a0913c8_51_flash_fwd_hdimdiff_e4m3_paged_split_softcap_sm90_cu_f3e6f9ee_38694cuda3std6ranges3__45__cpo4swapE)
_ZN87_INTERNAL_2a0913c8_51_flash_fwd_hdimdiff_e4m3_paged_split_softcap_sm90_cu_f3e6f9ee_38694cuda3std6ranges3__45__cpo4swapE:
	.zero		1
.L_7:


//--------------------- .nv.constant0._ZN7cutlass13device_kernelIN5flash11enable_sm90INS1_16FlashAttnFwdSm90INS1_25CollectiveMainloopFwdSm90ILi2EN4cute5tupleIJNS5_1CILi1EEES8_S8_EEENS6_IJNS7_ILi128EEENS7_ILi160EEENS7_ILi192EEEEEELi128ENS_12float_e4m3_tEfNS_4arch4Sm90ELb0ELb0ELb1ELb0ELb1ELb0ELb0ELb1ELb1ELb1ELb1ELb0EEENS1_21CollectiveEpilogueFwdINS6_IJSA_SA_SB_EEES9_NS_10bfloat16_tESG_Li256ELb0ELb1ELb1ELb1EEENS1_19SingleTileSchedulerILb0ELb1ELb1ELi128EEEEEEEEEvNT_6ParamsE --------------------------
	.section	.nv.constant0._ZN7cutlass13device_kernelIN5flash11enable_sm90INS1_16FlashAttnFwdSm90INS1_25CollectiveMainloopFwdSm90ILi2EN4cute5tupleIJNS5_1CILi1EEES8_S8_EEENS6_IJNS7_ILi128EEENS7_ILi160EEENS7_ILi192EEEEEELi128ENS_12float_e4m3_tEfNS_4arch4Sm90ELb0ELb0ELb1ELb0ELb1ELb0ELb0ELb1ELb1ELb1ELb1ELb0EEENS1_21CollectiveEpilogueFwdINS6_IJSA_SA_SB_EEES9_NS_10bfloat16_tESG_Li256ELb0ELb1ELb1ELb1EEENS1_19SingleTileSchedulerILb0ELb1ELb1ELi128EEEEEEEEEvNT_6ParamsE,"a",@progbits
	.sectionflags	@""
	.align	4
.nv.constant0._ZN7cutlass13device_kernelIN5flash11enable_sm90INS1_16FlashAttnFwdSm90INS1_25CollectiveMainloopFwdSm90ILi2EN4cute5tupleIJNS5_1CILi1EEES8_S8_EEENS6_IJNS7_ILi128EEENS7_ILi160EEENS7_ILi192EEEEEELi128ENS_12float_e4m3_tEfNS_4arch4Sm90ELb0ELb0ELb1ELb0ELb1ELb0ELb0ELb1ELb1ELb1ELb1ELb0EEENS1_21CollectiveEpilogueFwdINS6_IJSA_SA_SB_EEES9_NS_10bfloat16_tESG_Li256ELb0ELb1ELb1ELb1EEENS1_19SingleTileSchedulerILb0ELb1ELb1ELi128EEEEEEEEEvNT_6ParamsE:
	.zero		3456


//--------------------- .nv.constant0._ZN7cutlass13device_kernelIN5flash11enable_sm90INS1_16FlashAttnFwdSm90INS1_25CollectiveMainloopFwdSm90ILi2EN4cute5tupleIJNS5_1CILi1EEES8_S8_EEENS6_IJNS7_ILi128EEENS7_ILi160EEENS7_ILi192EEEEEELi128ENS_12float_e4m3_tEfNS_4arch4Sm90ELb0ELb0ELb1ELb1ELb1ELb0ELb0ELb1ELb1ELb1ELb1ELb0EEENS1_21CollectiveEpilogueFwdINS6_IJSA_SA_SB_EEES9_NS_10bfloat16_tESG_Li256ELb1ELb1ELb1ELb1EEENS1_36VarlenDynamicPersistentTileSchedulerILi128ELi160ELi256ELi128ELb1ELb1ELb1ELb0ELb1ELb1EEEEEEEEEvNT_6ParamsE --------------------------
	.section	.nv.constant0._ZN7cutlass13device_kernelIN5flash11enable_sm90INS1_16FlashAttnFwdSm90INS1_25CollectiveMainloopFwdSm90ILi2EN4cute5tupleIJNS5_1CILi1EEES8_S8_EEENS6_IJNS7_ILi128EEENS7_ILi160EEENS7_ILi192EEEEEELi128ENS_12float_e4m3_tEfNS_4arch4Sm90ELb0ELb0ELb1ELb1ELb1ELb0ELb0ELb1ELb1ELb1ELb1ELb0EEENS1_21CollectiveEpilogueFwdINS6_IJSA_SA_SB_EEES9_NS_10bfloat16_tESG_Li256ELb1ELb1ELb1ELb1EEENS1_36VarlenDynamicPersistentTileSchedulerILi128ELi160ELi256ELi128ELb1ELb1ELb1ELb0ELb1ELb1EEEEEEEEEvNT_6ParamsE,"a",@progbits
	.sectionflags	@""
	.align	4
.nv.constant0._ZN7cutlass13device_kernelIN5flash11enable_sm90INS1_16FlashAttnFwdSm90INS1_25CollectiveMainloopFwdSm90ILi2EN4cute5tupleIJNS5_1CILi1EEES8_S8_EEENS6_IJNS7_ILi128EEENS7_ILi160EEENS7_ILi192EEEEEELi128ENS_12float_e4m3_tEfNS_4arch4Sm90ELb0ELb0ELb1ELb1ELb1ELb0ELb0ELb1ELb1ELb1ELb1ELb0EEENS1_21CollectiveEpilogueFwdINS6_IJSA_SA_SB_EEES9_NS_10bfloat16_tESG_Li256ELb1ELb1ELb1ELb1EEENS1_36VarlenDynamicPersistentTileSchedulerILi128ELi160ELi256ELi128ELb1ELb1ELb1ELb0ELb1ELb1EEEEEEEEEvNT_6ParamsE:
	.zero		3584


//--------------------- .nv.constant0._ZN7cutlass13device_kernelIN5flash11enable_sm90INS1_16FlashAttnFwdSm90INS1_25CollectiveMainloopFwdSm90ILi2EN4cute5tupleIJNS5_1CILi1EEES8_S8_EEENS6_IJNS7_ILi128EEENS7_ILi160EEENS7_ILi192EEEEEELi128ENS_12float_e4m3_tEfNS_4arch4Sm90ELb0ELb0ELb1ELb1ELb1ELb1ELb0ELb1ELb1ELb1ELb1ELb0EEENS1_21CollectiveEpilogueFwdINS6_IJSA_SA_SB_EEES9_NS_10bfloat16_tESG_Li256ELb1ELb1ELb1ELb1EEENS1_36VarlenDynamicPersistentTileSchedulerILi128ELi160ELi256ELi128ELb1ELb1ELb1ELb0ELb1ELb1EEEEEEEEEvNT_6ParamsE --------------------------
	.section	.nv.constant0._ZN7cutlass13device_kernelIN5flash11enable_sm90INS1_16FlashAttnFwdSm90INS1_25CollectiveMainloopFwdSm90ILi2EN4cute5tupleIJNS5_1CILi1EEES8_S8_EEENS6_IJNS7_ILi128EEENS7_ILi160EEENS7_ILi192EEEEEELi128ENS_12float_e4m3_tEfNS_4arch4Sm90ELb0ELb0ELb1ELb1ELb1ELb1ELb0ELb1ELb1ELb1ELb1ELb0EEENS1_21CollectiveEpilogueFwdINS6_IJSA_SA_SB_EEES9_NS_10bfloat16_tESG_Li256ELb1ELb1ELb1ELb1EEENS1_36VarlenDynamicPersistentTileSchedulerILi128ELi160ELi256ELi128ELb1ELb1ELb1ELb0ELb1ELb1EEEEEEEEEvNT_6ParamsE,"a",@progbits
	.sectionflags	@""
	.align	4
.nv.constant0._ZN7cutlass13device_kernelIN5flash11enable_sm90INS1_16FlashAttnFwdSm90INS1_25CollectiveMainloopFwdSm90ILi2EN4cute5tupleIJNS5_1CILi1EEES8_S8_EEENS6_IJNS7_ILi128EEENS7_ILi160EEENS7_ILi192EEEEEELi128ENS_12float_e4m3_tEfNS_4arch4Sm90ELb0ELb0ELb1ELb1ELb1ELb1ELb0ELb1ELb1ELb1ELb1ELb0EEENS1_21CollectiveEpilogueFwdINS6_IJSA_SA_SB_EEES9_NS_10bfloat16_tESG_Li256ELb1ELb1ELb1ELb1EEENS1_36VarlenDynamicPersistentTileSchedulerILi128ELi160ELi256ELi128ELb1ELb1ELb1ELb0ELb1ELb1EEEEEEEEEvNT_6ParamsE:
	.zero		3584


//--------------------- .nv.constant0._ZN7cutlass13device_kernelIN5flash11enable_sm90INS1_16FlashAttnFwdSm90INS1_25CollectiveMainloopFwdSm90ILi2EN4cute5tupleIJNS5_1CILi1EEES8_S8_EEENS6_IJNS7_ILi128EEESA_NS7_ILi192EEEEEELi128ENS_12float_e4m3_tEfNS_4arch4Sm90ELb0ELb1ELb1ELb0ELb1ELb0ELb0ELb1ELb1ELb1ELb1ELb0EEENS1_21CollectiveEpilogueFwdINS6_IJSA_SA_SA_EEES9_NS_10bfloat16_tESF_Li256ELb0ELb1ELb1ELb1EEENS1_19SingleTileSchedulerILb0ELb1ELb1ELi128EEEEEEEEEvNT_6ParamsE --------------------------
	.section	.nv.constant0._ZN7cutlass13device_kernelIN5flash11enable_sm90INS1_16FlashAttnFwdSm90INS1_25CollectiveMainloopFwdSm90ILi2EN4cute5tupleIJNS5_1CILi1EEES8_S8_EEENS6_IJNS7_ILi128EEESA_NS7_ILi192EEEEEELi128ENS_12float_e4m3_tEfNS_4arch4Sm90ELb0ELb1ELb1ELb0ELb1ELb0ELb0ELb1ELb1ELb1ELb1ELb0EEENS1_21CollectiveEpilogueFwdINS6_IJSA_SA_SA_EEES9_NS_10bfloat16_tESF_Li256ELb0ELb1ELb1ELb1EEENS1_19SingleTileSchedulerILb0ELb1ELb1ELi128EEEEEEEEEvNT_6ParamsE,"a",@progbits
	.sectionflags	@""
	.align	4
.nv.constant0._ZN7cutlass13device_kernelIN5flash11enable_sm90INS1_16FlashAttnFwdSm90INS1_25CollectiveMainloopFwdSm90ILi2EN4cute5tupleIJNS5_1CILi1EEES8_S8_EEENS6_IJNS7_ILi128EEESA_NS7_ILi192EEEEEELi128ENS_12float_e4m3_tEfNS_4arch4Sm90ELb0ELb1ELb1ELb0ELb1ELb0ELb0ELb1ELb1ELb1ELb1ELb0EEENS1_21CollectiveEpilogueFwdINS6_IJSA_SA_SA_EEES9_NS_10bfloat16_tESF_Li256ELb0ELb1ELb1ELb1EEENS1_19SingleTileSchedulerILb0ELb1ELb1ELi128EEEEEEEEEvNT_6ParamsE:
	.zero		3456


//--------------------- .nv.constant0._ZN7cutlass13device_kernelIN5flash11enable_sm90INS1_16FlashAttnFwdSm90INS1_25CollectiveMainloopFwdSm90ILi2EN4cute5tupleIJNS5_1CILi1EEES8_S8_EEENS6_IJNS7_ILi128EEESA_NS7_ILi192EEEEEELi128ENS_12float_e4m3_tEfNS_4arch4Sm90ELb0ELb1ELb1ELb1ELb1ELb0ELb0ELb1ELb1ELb1ELb1ELb0EEENS1_21CollectiveEpilogueFwdINS6_IJSA_SA_SA_EEES9_NS_10bfloat16_tESF_Li256ELb1ELb1ELb1ELb1EEENS1_36VarlenDynamicPersistentTileSchedulerILi128ELi128ELi256ELi128ELb1ELb1ELb1ELb1ELb0ELb1EEEEEEEEEvNT_6ParamsE --------------------------
	.section	.nv.constant0._ZN7cutlass13device_kernelIN5flash11enable_sm90INS1_16FlashAttnFwdSm90INS1_25CollectiveMainloopFwdSm90ILi2EN4cute5tupleIJNS5_1CILi1EEES8_S8_EEENS6_IJNS7_ILi128EEESA_NS7_ILi192EEEEEELi128ENS_12float_e4m3_tEfNS_4arch4Sm90ELb0ELb1ELb1ELb1ELb1ELb0ELb0ELb1ELb1ELb1ELb1ELb0EEENS1_21CollectiveEpilogueFwdINS6_IJSA_SA_SA_EEES9_NS_10bfloat16_tESF_Li256ELb1ELb1ELb1ELb1EEENS1_36VarlenDynamicPersistentTileSchedulerILi128ELi128ELi256ELi128ELb1ELb1ELb1ELb1ELb0ELb1EEEEEEEEEvNT_6ParamsE,"a",@progbits
	.sectionflags	@""
	.align	4
.nv.constant0._ZN7cutlass13device_kernelIN5flash11enable_sm90INS1_16FlashAttnFwdSm90INS1_25CollectiveMainloopFwdSm90ILi2EN4cute5tupleIJNS5_1CILi1EEES8_S8_EEENS6_IJNS7_ILi128EEESA_NS7_ILi192EEEEEELi128ENS_12float_e4m3_tEfNS_4arch4Sm90ELb0ELb1ELb1ELb1ELb1ELb0ELb0ELb1ELb1ELb1ELb1ELb0EEENS1_21CollectiveEpilogueFwdINS6_IJSA_SA_SA_EEES9_NS_10bfloat16_tESF_Li256ELb1ELb1ELb1ELb1EEENS1_36VarlenDynamicPersistentTileSchedulerILi128ELi128ELi256ELi128ELb1ELb1ELb1ELb1ELb0ELb1EEEEEEEEEvNT_6ParamsE:
	.zero		3584


//--------------------- .nv.constant0._ZN7cutlass13device_kernelIN5flash11enable_sm90INS1_16FlashAttnFwdSm90INS1_25CollectiveMainloopFwdSm90ILi2EN4cute5tupleIJNS5_1CILi1EEES8_S8_EEENS6_IJNS7_ILi128EEESA_NS7_ILi192EEEEEELi128ENS_12float_e4m3_tEfNS_4arch4Sm90ELb0ELb1ELb1ELb1ELb1ELb1ELb0ELb1ELb1ELb1ELb1ELb0EEENS1_21CollectiveEpilogueFwdINS6_IJSA_SA_SA_EEES9_NS_10bfloat16_tESF_Li256ELb1ELb1ELb1ELb1EEENS1_36VarlenDynamicPersistentTileSchedulerILi128ELi128ELi256ELi128ELb1ELb1ELb1ELb1ELb0ELb1EEEEEEEEEvNT_6ParamsE --------------------------
	.section	.nv.constant0._ZN7cutlass13device_kernelIN5flash11enable_sm90INS1_16FlashAttnFwdSm90INS1_25CollectiveMainloopFwdSm90ILi2EN4cute5tupleIJNS5_1CILi1EEES8_S8_EEENS6_IJNS7_ILi128EEESA_NS7_ILi192EEEEEELi128ENS_12float_e4m3_tEfNS_4arch4Sm90ELb0ELb1ELb1ELb1ELb1ELb1ELb0ELb1ELb1ELb1ELb1ELb0EEENS1_21CollectiveEpilogueFwdINS6_IJSA_SA_SA_EEES9_NS_10bfloat16_tESF_Li256ELb1ELb1ELb1ELb1EEENS1_36VarlenDynamicPersistentTileSchedulerILi128ELi128ELi256ELi128ELb1ELb1ELb1ELb1ELb0ELb1EEEEEEEEEvNT_6ParamsE,"a",@progbits
	.sectionflags	@""
	.align	4
.nv.constant0._ZN7cutlass13device_kernelIN5flash11enable_sm90INS1_16FlashAttnFwdSm90INS1_25CollectiveMainloopFwdSm90ILi2EN4cute5tupleIJNS5_1CILi1EEES8_S8_EEENS6_IJNS7_ILi128EEESA_NS7_ILi192EEEEEELi128ENS_12float_e4m3_tEfNS_4arch4Sm90ELb0ELb1ELb1ELb1ELb1ELb1ELb0ELb1ELb1ELb1ELb1ELb0EEENS1_21CollectiveEpilogueFwdINS6_IJSA_SA_SA_EEES9_NS_10bfloat16_tESF_Li256ELb1ELb1ELb1ELb1EEENS1_36VarlenDynamicPersistentTileSchedulerILi128ELi128ELi256ELi128ELb1ELb1ELb1ELb1ELb0ELb1EEEEEEEEEvNT_6ParamsE:
	.zero		3584


//--------------------- .nv.constant0._ZN7cutlass13device_kernelIN5flash11enable_sm90INS1_16FlashAttnFwdSm90INS1_25CollectiveMainloopFwdSm90ILi2EN4cute5tupleIJNS5_1CILi1EEES8_S8_EEENS6_IJNS7_ILi128EEENS7_ILi160EEENS7_ILi192EEEEEELi128ENS_12float_e4m3_tEfNS_4arch4Sm90ELb1ELb0ELb1ELb0ELb1ELb0ELb0ELb1ELb1ELb1ELb1ELb0EEENS1_21CollectiveEpilogueFwdINS6_IJSA_SA_SB_EEES9_NS_10bfloat16_tESG_Li256ELb0ELb1ELb1ELb1EEENS1_19SingleTileSchedulerILb0ELb1ELb1ELi128EEEEEEEEEvNT_6ParamsE --------------------------
	.section	.nv.constant0._ZN7cutlass13device_kernelIN5flash11enable_sm90INS1_16FlashAttnFwdSm90INS1_25CollectiveMainloopFwdSm90ILi2EN4cute5tupleIJNS5_1CILi1EEES8_S8_EEENS6_IJNS7_ILi128EEENS7_ILi160EEENS7_ILi192EEEEEELi128ENS_12float_e4m3_tEfNS_4arch4Sm90ELb1ELb0ELb1ELb0ELb1ELb0ELb0ELb1ELb1ELb1ELb1ELb0EEENS1_21CollectiveEpilogueFwdINS6_IJSA_SA_SB_EEES9_NS_10bfloat16_tESG_Li256ELb0ELb1ELb1ELb1EEENS1_19SingleTileSchedulerILb0ELb1ELb1ELi128EEEEEEEEEvNT_6ParamsE,"a",@progbits
	.sectionflags	@""
	.align	4
.nv.constant0._ZN7cutlass13device_kernelIN5flash11enable_sm90INS1_16FlashAttnFwdSm90INS1_25CollectiveMainloopFwdSm90ILi2EN4cute5tupleIJNS5_1CILi1EEES8_S8_EEENS6_IJNS7_ILi128EEENS7_ILi160EEENS7_ILi192EEEEEELi128ENS_12float_e4m3_tEfNS_4arch4Sm90ELb1ELb0ELb1ELb0ELb1ELb0ELb0ELb1ELb1ELb1ELb1ELb0EEENS1_21CollectiveEpilogueFwdINS6_IJSA_SA_SB_EEES9_NS_10bfloat16_tESG_Li256ELb0ELb1ELb1ELb1EEENS1_19SingleTileSchedulerILb0ELb1ELb1ELi128EEEEEEEEEvNT_6ParamsE:
	.zero		3456


//--------------------- .nv.constant0._ZN7cutlass13device_kernelIN5flash11enable_sm90INS1_16FlashAttnFwdSm90INS1_25CollectiveMainloopFwdSm90ILi2EN4cute5tupleIJNS5_1CILi1EEES8_S8_EEENS6_IJNS7_ILi128EEENS7_ILi160EEENS7_ILi192EEEEEELi128ENS_12float_e4m3_tEfNS_4arch4Sm90ELb1ELb0ELb1ELb1ELb1ELb0ELb0ELb1ELb1ELb1ELb1ELb0EEENS1_21CollectiveEpilogueFwdINS6_IJSA_SA_SB_EEES9_NS_10bfloat16_tESG_Li256ELb1ELb1ELb1ELb1EEENS1_36VarlenDynamicPersistentTileSchedulerILi128ELi160ELi256ELi128ELb1ELb1ELb1ELb1ELb1ELb1EEEEEEEEEvNT_6ParamsE --------------------------
	.section	.nv.constant0._ZN7cutlass13device_kernelIN5flash11enable_sm90INS1_16FlashAttnFwdSm90INS1_25CollectiveMainloopFwdSm90ILi2EN4cute5tupleIJNS5_1CILi1EEES8_S8_EEENS6_IJNS7_ILi128EEENS7_ILi160EEENS7_ILi192EEEEEELi128ENS_12float_e4m3_tEfNS_4arch4Sm90ELb1ELb0ELb1ELb1ELb1ELb0ELb0ELb1ELb1ELb1ELb1ELb0EEENS1_21CollectiveEpilogueFwdINS6_IJSA_SA_SB_EEES9_NS_10bfloat16_tESG_Li256ELb1ELb1ELb1ELb1EEENS1_36VarlenDynamicPersistentTileSchedulerILi128ELi160ELi256ELi128ELb1ELb1ELb1ELb1ELb1ELb1EEEEEEEEEvNT_6ParamsE,"a",@progbits
	.sectionflags	@""
	.align	4
.nv.constant0._ZN7cutlass13device_kernelIN5flash11enable_sm90INS1_16FlashAttnFwdSm90INS1_25CollectiveMainloopFwdSm90ILi2EN4cute5tupleIJNS5_1CILi1EEES8_S8_EEENS6_IJNS7_ILi128EEENS7_ILi160EEENS7_ILi192EEEEEELi128ENS_12float_e4m3_tEfNS_4arch4Sm90ELb1ELb0ELb1ELb1ELb1ELb0ELb0ELb1ELb1ELb1ELb1ELb0EEENS1_21CollectiveEpilogueFwdINS6_IJSA_SA_SB_EEES9_NS_10bfloat16_tESG_Li256ELb1ELb1ELb1ELb1EEENS1_36VarlenDynamicPersistentTileSchedulerILi128ELi160ELi256ELi128ELb1ELb1ELb1ELb1ELb1ELb1EEEEEEEEEvNT_6ParamsE:
	.zero		3584


//--------------------- .nv.constant0._ZN7cutlass13device_kernelIN5flash11enable_sm90INS1_16FlashAttnFwdSm90INS1_25CollectiveMainloopFwdSm90ILi2EN4cute5tupleIJNS5_1CILi1EEES8_S8_EEENS6_IJNS7_ILi128EEENS7_ILi160EEENS7_ILi192EEEEEELi128ENS_12float_e4m3_tEfNS_4arch4Sm90ELb1ELb0ELb1ELb1ELb1ELb1ELb0ELb1ELb1ELb1ELb1ELb0EEENS1_21CollectiveEpilogueFwdINS6_IJSA_SA_SB_EEES9_NS_10bfloat16_tESG_Li256ELb1ELb1ELb1ELb1EEENS1_36VarlenDynamicPersistentTileSchedulerILi128ELi160ELi256ELi128ELb1ELb1ELb1ELb1ELb1ELb1EEEEEEEEEvNT_6ParamsE --------------------------
	.section	.nv.constant0._ZN7cutlass13device_kernelIN5flash11enable_sm90INS1_16FlashAttnFwdSm90INS1_25CollectiveMainloopFwdSm90ILi2EN4cute5tupleIJNS5_1CILi1EEES8_S8_EEENS6_IJNS7_ILi128EEENS7_ILi160EEENS7_ILi192EEEEEELi128ENS_12float_e4m3_tEfNS_4arch4Sm90ELb1ELb0ELb1ELb1ELb1ELb1ELb0ELb1ELb1ELb1ELb1ELb0EEENS1_21CollectiveEpilogueFwdINS6_IJSA_SA_SB_EEES9_NS_10bfloat16_tESG_Li256ELb1ELb1ELb1ELb1EEENS1_36VarlenDynamicPersistentTileSchedulerILi128ELi160ELi256ELi128ELb1ELb1ELb1ELb1ELb1ELb1EEEEEEEEEvNT_6ParamsE,"a",@progbits
	.sectionflags	@""
	.align	4
.nv.constant0._ZN7cutlass13device_kernelIN5flash11enable_sm90INS1_16FlashAttnFwdSm90INS1_25CollectiveMainloopFwdSm90ILi2EN4cute5tupleIJNS5_1CILi1EEES8_S8_EEENS6_IJNS7_ILi128EEENS7_ILi160EEENS7_ILi192EEEEEELi128ENS_12float_e4m3_tEfNS_4arch4Sm90ELb1ELb0ELb1ELb1ELb1ELb1ELb0ELb1ELb1ELb1ELb1ELb0EEENS1_21CollectiveEpilogueFwdINS6_IJSA_SA_SB_EEES9_NS_10bfloat16_tESG_Li256ELb1ELb1ELb1ELb1EEENS1_36VarlenDynamicPersistentTileSchedulerILi128ELi160ELi256ELi128ELb1ELb1ELb1ELb1ELb1ELb1EEEEEEEEEvNT_6ParamsE:
	.zero		3584


//--------------------- SYMBOLS --------------------------

	.type		.nv.reservedSmem.offset0,@object
	.size		.nv.reservedSmem.offset0,0x4
